//
// Generated by NVIDIA NVVM Compiler
//
// Compiler Build ID: CL-36424714
// Cuda compilation tools, release 13.0, V13.0.88
// Based on NVVM 20.0.0
//

.version 9.0
.target sm_100
.address_size 64

	// .globl	_Z9MatrixMulPfS_S_i
// _ZZ11MatrixMulShPfS_S_iE3Mds has been demoted
// _ZZ11MatrixMulShPfS_S_iE3Nds has been demoted

.visible .entry _Z9MatrixMulPfS_S_i(
	.param .u64 .ptr .align 1 _Z9MatrixMulPfS_S_i_param_0,
	.param .u64 .ptr .align 1 _Z9MatrixMulPfS_S_i_param_1,
	.param .u64 .ptr .align 1 _Z9MatrixMulPfS_S_i_param_2,
	.param .u32 _Z9MatrixMulPfS_S_i_param_3
)
{
	.reg .pred 	%p<10>;
	.reg .b32 	%r<94>;
	.reg .b32 	%f<55>;
	.reg .b64 	%rd<69>;

	ld.param.u64 	%rd5, [_Z9MatrixMulPfS_S_i_param_0];
	ld.param.u64 	%rd6, [_Z9MatrixMulPfS_S_i_param_1];
	ld.param.u64 	%rd4, [_Z9MatrixMulPfS_S_i_param_2];
	ld.param.u32 	%r43, [_Z9MatrixMulPfS_S_i_param_3];
	cvta.to.global.u64 	%rd1, %rd6;
	cvta.to.global.u64 	%rd2, %rd5;
	mov.u32 	%r44, %ctaid.x;
	shl.b32 	%r1, %r44, 1;
	mov.u32 	%r2, %tid.x;
	add.s32 	%r3, %r1, %r2;
	setp.lt.s32 	%p1, %r43, 1;
	@%p1 bra 	$L__BB0_12;
	cvta.to.global.u64 	%rd7, %rd4;
	mov.u32 	%r46, %tid.y;
	mov.u32 	%r47, %ctaid.y;
	shl.b32 	%r48, %r47, 1;
	add.s32 	%r49, %r48, %r46;
	mul.lo.s32 	%r4, %r43, %r49;
	add.s32 	%r50, %r4, %r3;
	mul.wide.u32 	%rd8, %r50, 4;
	add.s64 	%rd3, %rd7, %rd8;
	ld.global.f32 	%f52, [%rd3];
	and.b32  	%r5, %r43, 7;
	setp.lt.u32 	%p2, %r43, 8;
	mov.b32 	%r92, 0;
	@%p2 bra 	$L__BB0_4;
	and.b32  	%r92, %r43, 2147483640;
	neg.s32 	%r90, %r92;
	add.s32 	%r51, %r2, %r43;
	add.s32 	%r89, %r51, %r1;
	shl.b32 	%r9, %r43, 3;
	shl.b32 	%r52, %r43, 1;
	add.s32 	%r88, %r3, %r52;
	mad.lo.s32 	%r53, %r43, 3, %r2;
	add.s32 	%r87, %r53, %r1;
	shl.b32 	%r54, %r43, 2;
	add.s32 	%r55, %r2, %r54;
	add.s32 	%r86, %r55, %r1;
	mad.lo.s32 	%r56, %r43, 5, %r2;
	add.s32 	%r85, %r56, %r1;
	mad.lo.s32 	%r57, %r43, 6, %r2;
	add.s32 	%r84, %r57, %r1;
	mad.lo.s32 	%r58, %r43, 7, %r2;
	add.s32 	%r83, %r58, %r1;
	add.s32 	%r81, %r4, 3;
	mov.u32 	%r82, %r3;
$L__BB0_3:
	.pragma "nounroll";
	add.s32 	%r59, %r81, -3;
	mul.wide.u32 	%rd9, %r59, 4;
	add.s64 	%rd10, %rd2, %rd9;
	ld.global.f32 	%f9, [%rd10];
	mul.wide.u32 	%rd11, %r82, 4;
	add.s64 	%rd12, %rd1, %rd11;
	ld.global.f32 	%f10, [%rd12];
	fma.rn.f32 	%f11, %f9, %f10, %f52;
	st.global.f32 	[%rd3], %f11;
	add.s32 	%r60, %r81, -2;
	mul.wide.u32 	%rd13, %r60, 4;
	add.s64 	%rd14, %rd2, %rd13;
	ld.global.f32 	%f12, [%rd14];
	mul.wide.u32 	%rd15, %r89, 4;
	add.s64 	%rd16, %rd1, %rd15;
	ld.global.f32 	%f13, [%rd16];
	fma.rn.f32 	%f14, %f12, %f13, %f11;
	st.global.f32 	[%rd3], %f14;
	add.s32 	%r61, %r81, -1;
	mul.wide.u32 	%rd17, %r61, 4;
	add.s64 	%rd18, %rd2, %rd17;
	ld.global.f32 	%f15, [%rd18];
	mul.wide.u32 	%rd19, %r88, 4;
	add.s64 	%rd20, %rd1, %rd19;
	ld.global.f32 	%f16, [%rd20];
	fma.rn.f32 	%f17, %f15, %f16, %f14;
	st.global.f32 	[%rd3], %f17;
	add.s32 	%r62, %r81, 4;
	mul.wide.u32 	%rd21, %r81, 4;
	add.s64 	%rd22, %rd2, %rd21;
	ld.global.f32 	%f18, [%rd22];
	mul.wide.u32 	%rd23, %r87, 4;
	add.s64 	%rd24, %rd1, %rd23;
	ld.global.f32 	%f19, [%rd24];
	fma.rn.f32 	%f20, %f18, %f19, %f17;
	st.global.f32 	[%rd3], %f20;
	add.s32 	%r63, %r81, 1;
	mul.wide.u32 	%rd25, %r63, 4;
	add.s64 	%rd26, %rd2, %rd25;
	ld.global.f32 	%f21, [%rd26];
	mul.wide.u32 	%rd27, %r86, 4;
	add.s64 	%rd28, %rd1, %rd27;
	ld.global.f32 	%f22, [%rd28];
	fma.rn.f32 	%f23, %f21, %f22, %f20;
	st.global.f32 	[%rd3], %f23;
	add.s32 	%r64, %r81, 2;
	mul.wide.u32 	%rd29, %r64, 4;
	add.s64 	%rd30, %rd2, %rd29;
	ld.global.f32 	%f24, [%rd30];
	mul.wide.u32 	%rd31, %r85, 4;
	add.s64 	%rd32, %rd1, %rd31;
	ld.global.f32 	%f25, [%rd32];
	fma.rn.f32 	%f26, %f24, %f25, %f23;
	st.global.f32 	[%rd3], %f26;
	add.s32 	%r65, %r81, 3;
	mul.wide.u32 	%rd33, %r65, 4;
	add.s64 	%rd34, %rd2, %rd33;
	ld.global.f32 	%f27, [%rd34];
	mul.wide.u32 	%rd35, %r84, 4;
	add.s64 	%rd36, %rd1, %rd35;
	ld.global.f32 	%f28, [%rd36];
	fma.rn.f32 	%f29, %f27, %f28, %f26;
	st.global.f32 	[%rd3], %f29;
	mul.wide.u32 	%rd37, %r62, 4;
	add.s64 	%rd38, %rd2, %rd37;
	ld.global.f32 	%f30, [%rd38];
	mul.wide.u32 	%rd39, %r83, 4;
	add.s64 	%rd40, %rd1, %rd39;
	ld.global.f32 	%f31, [%rd40];
	fma.rn.f32 	%f52, %f30, %f31, %f29;
	st.global.f32 	[%rd3], %f52;
	add.s32 	%r90, %r90, 8;
	add.s32 	%r89, %r89, %r9;
	add.s32 	%r88, %r88, %r9;
	add.s32 	%r87, %r87, %r9;
	add.s32 	%r86, %r86, %r9;
	add.s32 	%r85, %r85, %r9;
	add.s32 	%r84, %r84, %r9;
	add.s32 	%r83, %r83, %r9;
	add.s32 	%r82, %r82, %r9;
	add.s32 	%r81, %r81, 8;
	setp.ne.s32 	%p3, %r90, 0;
	@%p3 bra 	$L__BB0_3;
$L__BB0_4:
	setp.eq.s32 	%p4, %r5, 0;
	@%p4 bra 	$L__BB0_12;
	and.b32  	%r38, %r43, 3;
	setp.lt.u32 	%p5, %r5, 4;
	@%p5 bra 	$L__BB0_7;
	add.s32 	%r66, %r92, %r4;
	mul.wide.u32 	%rd41, %r66, 4;
	add.s64 	%rd42, %rd2, %rd41;
	ld.global.f32 	%f32, [%rd42];
	mad.lo.s32 	%r67, %r92, %r43, %r3;
	mul.wide.u32 	%rd43, %r67, 4;
	add.s64 	%rd44, %rd1, %rd43;
	ld.global.f32 	%f33, [%rd44];
	fma.rn.f32 	%f34, %f32, %f33, %f52;
	st.global.f32 	[%rd3], %f34;
	add.s32 	%r68, %r66, 1;
	mul.wide.u32 	%rd45, %r68, 4;
	add.s64 	%rd46, %rd2, %rd45;
	ld.global.f32 	%f35, [%rd46];
	add.s32 	%r69, %r67, %r43;
	mul.wide.u32 	%rd47, %r69, 4;
	add.s64 	%rd48, %rd1, %rd47;
	ld.global.f32 	%f36, [%rd48];
	fma.rn.f32 	%f37, %f35, %f36, %f34;
	st.global.f32 	[%rd3], %f37;
	add.s32 	%r70, %r66, 2;
	mul.wide.u32 	%rd49, %r70, 4;
	add.s64 	%rd50, %rd2, %rd49;
	ld.global.f32 	%f38, [%rd50];
	add.s32 	%r71, %r69, %r43;
	mul.wide.u32 	%rd51, %r71, 4;
	add.s64 	%rd52, %rd1, %rd51;
	ld.global.f32 	%f39, [%rd52];
	fma.rn.f32 	%f40, %f38, %f39, %f37;
	st.global.f32 	[%rd3], %f40;
	add.s32 	%r72, %r66, 3;
	mul.wide.u32 	%rd53, %r72, 4;
	add.s64 	%rd54, %rd2, %rd53;
	ld.global.f32 	%f41, [%rd54];
	add.s32 	%r73, %r71, %r43;
	mul.wide.u32 	%rd55, %r73, 4;
	add.s64 	%rd56, %rd1, %rd55;
	ld.global.f32 	%f42, [%rd56];
	fma.rn.f32 	%f52, %f41, %f42, %f40;
	st.global.f32 	[%rd3], %f52;
	add.s32 	%r92, %r92, 4;
$L__BB0_7:
	setp.eq.s32 	%p6, %r38, 0;
	@%p6 bra 	$L__BB0_12;
	setp.eq.s32 	%p7, %r38, 1;
	@%p7 bra 	$L__BB0_10;
	add.s32 	%r74, %r92, %r4;
	mul.wide.u32 	%rd57, %r74, 4;
	add.s64 	%rd58, %rd2, %rd57;
	ld.global.f32 	%f43, [%rd58];
	mad.lo.s32 	%r75, %r92, %r43, %r3;
	mul.wide.u32 	%rd59, %r75, 4;
	add.s64 	%rd60, %rd1, %rd59;
	ld.global.f32 	%f44, [%rd60];
	fma.rn.f32 	%f45, %f43, %f44, %f52;
	st.global.f32 	[%rd3], %f45;
	add.s32 	%r76, %r74, 1;
	mul.wide.u32 	%rd61, %r76, 4;
	add.s64 	%rd62, %rd2, %rd61;
	ld.global.f32 	%f46, [%rd62];
	add.s32 	%r77, %r75, %r43;
	mul.wide.u32 	%rd63, %r77, 4;
	add.s64 	%rd64, %rd1, %rd63;
	ld.global.f32 	%f47, [%rd64];
	fma.rn.f32 	%f52, %f46, %f47, %f45;
	st.global.f32 	[%rd3], %f52;
	add.s32 	%r92, %r92, 2;
$L__BB0_10:
	and.b32  	%r78, %r43, 1;
	setp.eq.b32 	%p8, %r78, 1;
	not.pred 	%p9, %p8;
	@%p9 bra 	$L__BB0_12;
	add.s32 	%r79, %r92, %r4;
	mul.wide.u32 	%rd65, %r79, 4;
	add.s64 	%rd66, %rd2, %rd65;
	ld.global.f32 	%f48, [%rd66];
	mad.lo.s32 	%r80, %r92, %r43, %r3;
	mul.wide.u32 	%rd67, %r80, 4;
	add.s64 	%rd68, %rd1, %rd67;
	ld.global.f32 	%f49, [%rd68];
	fma.rn.f32 	%f50, %f48, %f49, %f52;
	st.global.f32 	[%rd3], %f50;
$L__BB0_12:
	ret;

}
	// .globl	_Z11MatrixMulShPfS_S_i
.visible .entry _Z11MatrixMulShPfS_S_i(
	.param .u64 .ptr .align 1 _Z11MatrixMulShPfS_S_i_param_0,
	.param .u64 .ptr .align 1 _Z11MatrixMulShPfS_S_i_param_1,
	.param .u64 .ptr .align 1 _Z11MatrixMulShPfS_S_i_param_2,
	.param .u32 _Z11MatrixMulShPfS_S_i_param_3
)
{
	.reg .pred 	%p<8>;
	.reg .b32 	%r<84>;
	.reg .b32 	%f<64>;
	.reg .b64 	%rd<37>;
	// demoted variable
	.shared .align 4 .b8 _ZZ11MatrixMulShPfS_S_iE3Mds[16];
	// demoted variable
	.shared .align 4 .b8 _ZZ11MatrixMulShPfS_S_iE3Nds[16];
	ld.param.u64 	%rd5, [_Z11MatrixMulShPfS_S_i_param_0];
	ld.param.u64 	%rd6, [_Z11MatrixMulShPfS_S_i_param_1];
	ld.param.u64 	%rd4, [_Z11MatrixMulShPfS_S_i_param_2];
	ld.param.u32 	%r34, [_Z11MatrixMulShPfS_S_i_param_3];
	cvta.to.global.u64 	%rd1, %rd6;
	cvta.to.global.u64 	%rd2, %rd5;
	mov.u32 	%r35, %ctaid.x;
	shl.b32 	%r1, %r35, 1;
	mov.u32 	%r2, %tid.x;
	add.s32 	%r3, %r1, %r2;
	mov.u32 	%r4, %tid.y;
	shr.u32 	%r36, %r34, 31;
	add.s32 	%r37, %r34, %r36;
	shr.s32 	%r5, %r37, 1;
	setp.lt.s32 	%p1, %r34, 2;
	@%p1 bra 	$L__BB1_9;
	cvta.to.global.u64 	%rd7, %rd4;
	mov.u32 	%r39, %ctaid.y;
	shl.b32 	%r40, %r39, 1;
	add.s32 	%r41, %r40, %r4;
	mul.lo.s32 	%r42, %r34, %r41;
	add.s32 	%r6, %r42, %r2;
	shl.b32 	%r43, %r4, 3;
	mov.u32 	%r44, _ZZ11MatrixMulShPfS_S_iE3Mds;
	add.s32 	%r45, %r44, %r43;
	shl.b32 	%r46, %r2, 2;
	add.s32 	%r7, %r45, %r46;
	mov.u32 	%r47, _ZZ11MatrixMulShPfS_S_iE3Nds;
	add.s32 	%r48, %r47, %r43;
	add.s32 	%r8, %r48, %r46;
	shl.b32 	%r49, %r2, 3;
	add.s32 	%r9, %r44, %r49;
	shl.b32 	%r50, %r4, 2;
	sub.s32 	%r10, %r48, %r50;
	add.s32 	%r51, %r42, %r3;
	mul.wide.u32 	%rd8, %r51, 4;
	add.s64 	%rd3, %rd7, %rd8;
	add.s32 	%r52, %r5, -1;
	and.b32  	%r11, %r5, 3;
	setp.lt.u32 	%p2, %r52, 3;
	mov.b32 	%r83, 0;
	@%p2 bra 	$L__BB1_4;
	and.b32  	%r83, %r5, 1073741820;
	neg.s32 	%r81, %r83;
	add.s32 	%r53, %r4, 6;
	mad.lo.s32 	%r54, %r34, %r53, %r2;
	add.s32 	%r79, %r54, %r1;
	shl.b32 	%r15, %r34, 3;
	add.s32 	%r55, %r4, 4;
	mad.lo.s32 	%r56, %r34, %r55, %r2;
	add.s32 	%r78, %r56, %r1;
	add.s32 	%r57, %r4, 2;
	mad.lo.s32 	%r58, %r34, %r57, %r2;
	add.s32 	%r77, %r58, %r1;
	mad.lo.s32 	%r59, %r4, %r34, %r2;
	add.s32 	%r76, %r59, %r1;
	mov.u32 	%r80, %r6;
$L__BB1_3:
	.pragma "nounroll";
	mul.wide.u32 	%rd9, %r80, 4;
	add.s64 	%rd10, %rd2, %rd9;
	ld.global.f32 	%f1, [%rd10];
	st.shared.f32 	[%r7], %f1;
	mul.wide.u32 	%rd11, %r76, 4;
	add.s64 	%rd12, %rd1, %rd11;
	ld.global.f32 	%f2, [%rd12];
	st.shared.f32 	[%r8], %f2;
	bar.sync 	0;
	ld.global.f32 	%f3, [%rd3];
	ld.shared.f32 	%f4, [%r9];
	ld.shared.f32 	%f5, [%r10];
	fma.rn.f32 	%f6, %f4, %f5, %f3;
	ld.shared.f32 	%f7, [%r9+4];
	ld.shared.f32 	%f8, [%r10+8];
	fma.rn.f32 	%f9, %f7, %f8, %f6;
	st.global.f32 	[%rd3], %f9;
	bar.sync 	0;
	add.s32 	%r60, %r80, 2;
	mul.wide.u32 	%rd13, %r60, 4;
	add.s64 	%rd14, %rd2, %rd13;
	ld.global.f32 	%f10, [%rd14];
	st.shared.f32 	[%r7], %f10;
	mul.wide.u32 	%rd15, %r77, 4;
	add.s64 	%rd16, %rd1, %rd15;
	ld.global.f32 	%f11, [%rd16];
	st.shared.f32 	[%r8], %f11;
	bar.sync 	0;
	ld.global.f32 	%f12, [%rd3];
	ld.shared.f32 	%f13, [%r9];
	ld.shared.f32 	%f14, [%r10];
	fma.rn.f32 	%f15, %f13, %f14, %f12;
	ld.shared.f32 	%f16, [%r9+4];
	ld.shared.f32 	%f17, [%r10+8];
	fma.rn.f32 	%f18, %f16, %f17, %f15;
	st.global.f32 	[%rd3], %f18;
	bar.sync 	0;
	add.s32 	%r61, %r80, 4;
	mul.wide.u32 	%rd17, %r61, 4;
	add.s64 	%rd18, %rd2, %rd17;
	ld.global.f32 	%f19, [%rd18];
	st.shared.f32 	[%r7], %f19;
	mul.wide.u32 	%rd19, %r78, 4;
	add.s64 	%rd20, %rd1, %rd19;
	ld.global.f32 	%f20, [%rd20];
	st.shared.f32 	[%r8], %f20;
	bar.sync 	0;
	ld.global.f32 	%f21, [%rd3];
	ld.shared.f32 	%f22, [%r9];
	ld.shared.f32 	%f23, [%r10];
	fma.rn.f32 	%f24, %f22, %f23, %f21;
	ld.shared.f32 	%f25, [%r9+4];
	ld.shared.f32 	%f26, [%r10+8];
	fma.rn.f32 	%f27, %f25, %f26, %f24;
	st.global.f32 	[%rd3], %f27;
	bar.sync 	0;
	add.s32 	%r62, %r80, 6;
	mul.wide.u32 	%rd21, %r62, 4;
	add.s64 	%rd22, %rd2, %rd21;
	ld.global.f32 	%f28, [%rd22];
	st.shared.f32 	[%r7], %f28;
	mul.wide.u32 	%rd23, %r79, 4;
	add.s64 	%rd24, %rd1, %rd23;
	ld.global.f32 	%f29, [%rd24];
	st.shared.f32 	[%r8], %f29;
	bar.sync 	0;
	ld.global.f32 	%f30, [%rd3];
	ld.shared.f32 	%f31, [%r9];
	ld.shared.f32 	%f32, [%r10];
	fma.rn.f32 	%f33, %f31, %f32, %f30;
	ld.shared.f32 	%f34, [%r9+4];
	ld.shared.f32 	%f35, [%r10+8];
	fma.rn.f32 	%f36, %f34, %f35, %f33;
	st.global.f32 	[%rd3], %f36;
	bar.sync 	0;
	add.s32 	%r81, %r81, 4;
	add.s32 	%r80, %r80, 8;
	add.s32 	%r79, %r79, %r15;
	add.s32 	%r78, %r78, %r15;
	add.s32 	%r77, %r77, %r15;
	add.s32 	%r76, %r76, %r15;
	setp.ne.s32 	%p3, %r81, 0;
	@%p3 bra 	$L__BB1_3;
$L__BB1_4:
	setp.eq.s32 	%p4, %r11, 0;
	@%p4 bra 	$L__BB1_9;
	setp.eq.s32 	%p5, %r11, 1;
	@%p5 bra 	$L__BB1_7;
	shl.b32 	%r63, %r83, 1;
	add.s32 	%r64, %r6, %r63;
	mul.wide.u32 	%rd25, %r64, 4;
	add.s64 	%rd26, %rd2, %rd25;
	ld.global.f32 	%f37, [%rd26];
	st.shared.f32 	[%r7], %f37;
	add.s32 	%r65, %r63, %r4;
	mad.lo.s32 	%r66, %r65, %r34, %r3;
	mul.wide.u32 	%rd27, %r66, 4;
	add.s64 	%rd28, %rd1, %rd27;
	ld.global.f32 	%f38, [%rd28];
	st.shared.f32 	[%r8], %f38;
	bar.sync 	0;
	ld.global.f32 	%f39, [%rd3];
	ld.shared.f32 	%f40, [%r9];
	ld.shared.f32 	%f41, [%r10];
	fma.rn.f32 	%f42, %f40, %f41, %f39;
	ld.shared.f32 	%f43, [%r9+4];
	ld.shared.f32 	%f44, [%r10+8];
	fma.rn.f32 	%f45, %f43, %f44, %f42;
	st.global.f32 	[%rd3], %f45;
	bar.sync 	0;
	add.s32 	%r67, %r64, 2;
	mul.wide.u32 	%rd29, %r67, 4;
	add.s64 	%rd30, %rd2, %rd29;
	ld.global.f32 	%f46, [%rd30];
	st.shared.f32 	[%r7], %f46;
	add.s32 	%r68, %r65, 2;
	mad.lo.s32 	%r69, %r68, %r34, %r3;
	mul.wide.u32 	%rd31, %r69, 4;
	add.s64 	%rd32, %rd1, %rd31;
	ld.global.f32 	%f47, [%rd32];
	st.shared.f32 	[%r8], %f47;
	bar.sync 	0;
	ld.global.f32 	%f48, [%rd3];
	ld.shared.f32 	%f49, [%r9];
	ld.shared.f32 	%f50, [%r10];
	fma.rn.f32 	%f51, %f49, %f50, %f48;
	ld.shared.f32 	%f52, [%r9+4];
	ld.shared.f32 	%f53, [%r10+8];
	fma.rn.f32 	%f54, %f52, %f53, %f51;
	st.global.f32 	[%rd3], %f54;
	bar.sync 	0;
	sub.s32 	%r70, %r63, %r83;
	add.s32 	%r83, %r70, 2;
$L__BB1_7:
	and.b32  	%r71, %r5, 1;
	setp.eq.b32 	%p6, %r71, 1;
	not.pred 	%p7, %p6;
	@%p7 bra 	$L__BB1_9;
	shl.b32 	%r72, %r83, 1;
	add.s32 	%r73, %r6, %r72;
	mul.wide.u32 	%rd33, %r73, 4;
	add.s64 	%rd34, %rd2, %rd33;
	ld.global.f32 	%f55, [%rd34];
	st.shared.f32 	[%r7], %f55;
	add.s32 	%r74, %r72, %r4;
	mad.lo.s32 	%r75, %r74, %r34, %r3;
	mul.wide.u32 	%rd35, %r75, 4;
	add.s64 	%rd36, %rd1, %rd35;
	ld.global.f32 	%f56, [%rd36];
	st.shared.f32 	[%r8], %f56;
	bar.sync 	0;
	ld.global.f32 	%f57, [%rd3];
	ld.shared.f32 	%f58, [%r9];
	ld.shared.f32 	%f59, [%r10];
	fma.rn.f32 	%f60, %f58, %f59, %f57;
	ld.shared.f32 	%f61, [%r9+4];
	ld.shared.f32 	%f62, [%r10+8];
	fma.rn.f32 	%f63, %f61, %f62, %f60;
	st.global.f32 	[%rd3], %f63;
	bar.sync 	0;
$L__BB1_9:
	ret;

}


// ===== COMPILED SASS (sm_100) =====

	.target	sm_100

	.elftype	@"ET_EXEC"


//--------------------- .note.nv.tkinfo           --------------------------
	.section	.note.nv.tkinfo,"",@"SHT_NOTE"
	.sectionflags	@"SHF_NOTE_NV_TKINFO"
	.tkinfo
        /*0018*/ 	.word	0x00000002
        /*0030*/ 	.string	""
        /*0030*/ 	.string	"ptxas"
        /*0030*/ 	.string	"Cuda compilation tools, release 13.0, V13.0.88"
        /*0030*/ 	.string	"Build cuda_13.0.r13.0/compiler.36424714_0"
        /*0030*/ 	.string	"-arch sm_100 -m 64 "



//--------------------- .note.nv.cuinfo           --------------------------
	.section	.note.nv.cuinfo,"",@"SHT_NOTE"
	.sectionflags	@"SHF_NOTE_NV_CUINFO"
        /*0018*/ 	.short	0x0002
        /*001a*/ 	.short	0x0064
        /*001c*/ 	.short	0x0082
	.zero		2


//--------------------- .nv.info                  --------------------------
	.section	.nv.info,"",@"SHT_CUDA_INFO"
	.align	4


	//----- nvinfo : EIATTR_REGCOUNT
	.align		4
        /*0000*/ 	.byte	0x04, 0x2f
        /*0002*/ 	.short	(.L_1 - .L_0)
	.align		4
.L_0:
        /*0004*/ 	.word	index@(_Z9MatrixMulPfS_S_i)
        /*0008*/ 	.word	0x00000020


	//----- nvinfo : EIATTR_FRAME_SIZE
	.align		4
.L_1:
        /*000c*/ 	.byte	0x04, 0x11
        /*000e*/ 	.short	(.L_3 - .L_2)
	.align		4
.L_2:
        /*0010*/ 	.word	index@(_Z9MatrixMulPfS_S_i)
        /*0014*/ 	.word	0x00000000


	//----- nvinfo : EIATTR_REGCOUNT
	.align		4
.L_3:
        /*0018*/ 	.byte	0x04, 0x2f
        /*001a*/ 	.short	(.L_5 - .L_4)
	.align		4
.L_4:
        /*001c*/ 	.word	index@(_Z11MatrixMulShPfS_S_i)
        /*0020*/ 	.word	0x00000020


	//----- nvinfo : EIATTR_FRAME_SIZE
	.align		4
.L_5:
        /*0024*/ 	.byte	0x04, 0x11
        /*0026*/ 	.short	(.L_7 - .L_6)
	.align		4
.L_6:
        /*0028*/ 	.word	index@(_Z11MatrixMulShPfS_S_i)
        /*002c*/ 	.word	0x00000000


	//----- nvinfo : EIATTR_MIN_STACK_SIZE
	.align		4
.L_7:
        /*0030*/ 	.byte	0x04, 0x12
        /*0032*/ 	.short	(.L_9 - .L_8)
	.align		4
.L_8:
        /*0034*/ 	.word	index@(_Z11MatrixMulShPfS_S_i)
        /*0038*/ 	.word	0x00000000


	//----- nvinfo : EIATTR_MIN_STACK_SIZE
	.align		4
.L_9:
        /*003c*/ 	.byte	0x04, 0x12
        /*003e*/ 	.short	(.L_11 - .L_10)
	.align		4
.L_10:
        /*0040*/ 	.word	index@(_Z9MatrixMulPfS_S_i)
        /*0044*/ 	.word	0x00000000
.L_11:


//--------------------- .nv.compat                --------------------------
	.section	.nv.compat,"",@"SHT_CUDA_COMPAT_INFO"
	.align	4
        /*0000*/ 	.byte	0x02, 0x09, 0x00, 0x00, 0x02, 0x02, 0x01, 0x00, 0x02, 0x05, 0x05, 0x00, 0x03, 0x07, 0x01, 0x01
        /*0010*/ 	.byte	0x02, 0x03, 0x00, 0x00, 0x02, 0x06, 0x01, 0x00, 0x04, 0x0b, 0x08, 0x00, 0x09, 0x00, 0x00, 0x00
        /*0020*/ 	.byte	0x00, 0x00, 0x00, 0x00


//--------------------- .nv.info._Z11MatrixMulShPfS_S_i --------------------------
	.section	.nv.info._Z11MatrixMulShPfS_S_i,"",@"SHT_CUDA_INFO"
	.sectionflags	@""
	.align	4


	//----- nvinfo : EIATTR_CUDA_API_VERSION
	.align		4
        /*0000*/ 	.byte	0x04, 0x37
        /*0002*/ 	.short	(.L_13 - .L_12)
.L_12:
        /*0004*/ 	.word	0x00000082


	//----- nvinfo : EIATTR_KPARAM_INFO
	.align		4
.L_13:
        /*0008*/ 	.byte	0x04, 0x17
        /*000a*/ 	.short	(.L_15 - .L_14)
.L_14:
        /*000c*/ 	.word	0x00000000
        /*0010*/ 	.short	0x0003
        /*0012*/ 	.short	0x0018
        /*0014*/ 	.byte	0x00, 0xf0, 0x11, 0x00


	//----- nvinfo : EIATTR_KPARAM_INFO
	.align		4
.L_15:
        /*0018*/ 	.byte	0x04, 0x17
        /*001a*/ 	.short	(.L_17 - .L_16)
.L_16:
        /*001c*/ 	.word	0x00000000
        /*0020*/ 	.short	0x0002
        /*0022*/ 	.short	0x0010
        /*0024*/ 	.byte	0x00, 0xf5, 0x21, 0x00


	//----- nvinfo : EIATTR_KPARAM_INFO
	.align		4
.L_17:
        /*0028*/ 	.byte	0x04, 0x17
        /*002a*/ 	.short	(.L_19 - .L_18)
.L_18:
        /*002c*/ 	.word	0x00000000
        /*0030*/ 	.short	0x0001
        /*0032*/ 	.short	0x0008
        /*0034*/ 	.byte	0x00, 0xf5, 0x21, 0x00


	//----- nvinfo : EIATTR_KPARAM_INFO
	.align		4
.L_19:
        /*0038*/ 	.byte	0x04, 0x17
        /*003a*/ 	.short	(.L_21 - .L_20)
.L_20:
        /*003c*/ 	.word	0x00000000
        /*0040*/ 	.short	0x0000
        /*0042*/ 	.short	0x0000
        /*0044*/ 	.byte	0x00, 0xf5, 0x21, 0x00


	//----- nvinfo : EIATTR_SPARSE_MMA_MASK
	.align		4
.L_21:
        /*0048*/ 	.byte	0x03, 0x50
        /*004a*/ 	.short	0x0000


	//----- nvinfo : EIATTR_MAXREG_COUNT
	.align		4
        /*004c*/ 	.byte	0x03, 0x1b
        /*004e*/ 	.short	0x00ff


	//----- nvinfo : EIATTR_NUM_BARRIERS
	.align		4
        /*0050*/ 	.byte	0x02, 0x4c
        /*0052*/ 	.byte	0x01
	.zero		1


	//----- nvinfo : EIATTR_MERCURY_ISA_VERSION
	.align		4
        /*0054*/ 	.byte	0x03, 0x5f
        /*0056*/ 	.short	0x0101


	//----- nvinfo : EIATTR_VRC_CTA_INIT_COUNT
	.align		4
        /*0058*/ 	.byte	0x02, 0x4a
	.zero		1
	.zero		1


	//----- nvinfo : EIATTR_EXIT_INSTR_OFFSETS
	.align		4
        /*005c*/ 	.byte	0x04, 0x1c
        /*005e*/ 	.short	(.L_23 - .L_22)


	//   ....[0]....
.L_22:
        /*0060*/ 	.word	0x00000030


	//   ....[1]....
        /*0064*/ 	.word	0x00000790


	//   ....[2]....
        /*0068*/ 	.word	0x00000a60


	//   ....[3]....
        /*006c*/ 	.word	0x00000bb0


	//----- nvinfo : EIATTR_CBANK_PARAM_SIZE
	.align		4
.L_23:
        /*0070*/ 	.byte	0x03, 0x19
        /*0072*/ 	.short	0x001c


	//----- nvinfo : EIATTR_PARAM_CBANK
	.align		4
        /*0074*/ 	.byte	0x04, 0x0a
        /*0076*/ 	.short	(.L_25 - .L_24)
	.align		4
.L_24:
        /*0078*/ 	.word	index@(.nv.constant0._Z11MatrixMulShPfS_S_i)
        /*007c*/ 	.short	0x0380
        /*007e*/ 	.short	0x001c


	//----- nvinfo : EIATTR_SW_WAR
	.align		4
.L_25:
        /*0080*/ 	.byte	0x04, 0x36
        /*0082*/ 	.short	(.L_27 - .L_26)
.L_26:
        /*0084*/ 	.word	0x00000008
.L_27:


//--------------------- .nv.info._Z9MatrixMulPfS_S_i --------------------------
	.section	.nv.info._Z9MatrixMulPfS_S_i,"",@"SHT_CUDA_INFO"
	.sectionflags	@""
	.align	4


	//----- nvinfo : EIATTR_CUDA_API_VERSION
	.align		4
        /*0000*/ 	.byte	0x04, 0x37
        /*0002*/ 	.short	(.L_29 - .L_28)
.L_28:
        /*0004*/ 	.word	0x00000082


	//----- nvinfo : EIATTR_KPARAM_INFO
	.align		4
.L_29:
        /*0008*/ 	.byte	0x04, 0x17
        /*000a*/ 	.short	(.L_31 - .L_30)
.L_30:
        /*000c*/ 	.word	0x00000000
        /*0010*/ 	.short	0x0003
        /*0012*/ 	.short	0x0018
        /*0014*/ 	.byte	0x00, 0xf0, 0x11, 0x00


	//----- nvinfo : EIATTR_KPARAM_INFO
	.align		4
.L_31:
        /*0018*/ 	.byte	0x04, 0x17
        /*001a*/ 	.short	(.L_33 - .L_32)
.L_32:
        /*001c*/ 	.word	0x00000000
        /*0020*/ 	.short	0x0002
        /*0022*/ 	.short	0x0010
        /*0024*/ 	.byte	0x00, 0xf5, 0x21, 0x00


	//----- nvinfo : EIATTR_KPARAM_INFO
	.align		4
.L_33:
        /*0028*/ 	.byte	0x04, 0x17
        /*002a*/ 	.short	(.L_35 - .L_34)
.L_34:
        /*002c*/ 	.word	0x00000000
        /*0030*/ 	.short	0x0001
        /*0032*/ 	.short	0x0008
        /*0034*/ 	.byte	0x00, 0xf5, 0x21, 0x00


	//----- nvinfo : EIATTR_KPARAM_INFO
	.align		4
.L_35:
        /*0038*/ 	.byte	0x04, 0x17
        /*003a*/ 	.short	(.L_37 - .L_36)
.L_36:
        /*003c*/ 	.word	0x00000000
        /*0040*/ 	.short	0x0000
        /*0042*/ 	.short	0x0000
        /*0044*/ 	.byte	0x00, 0xf5, 0x21, 0x00


	//----- nvinfo : EIATTR_SPARSE_MMA_MASK
	.align		4
.L_37:
        /*0048*/ 	.byte	0x03, 0x50
        /*004a*/ 	.short	0x0000


	//----- nvinfo : EIATTR_MAXREG_COUNT
	.align		4
        /*004c*/ 	.byte	0x03, 0x1b
        /*004e*/ 	.short	0x00ff


	//----- nvinfo : EIATTR_MERCURY_ISA_VERSION
	.align		4
        /*0050*/ 	.byte	0x03, 0x5f
        /*0052*/ 	.short	0x0101


	//----- nvinfo : EIATTR_VRC_CTA_INIT_COUNT
	.align		4
        /*0054*/ 	.byte	0x02, 0x4a
	.zero		1
	.zero		1


	//----- nvinfo : EIATTR_EXIT_INSTR_OFFSETS
	.align		4
        /*0058*/ 	.byte	0x04, 0x1c
        /*005a*/ 	.short	(.L_39 - .L_38)


	//   ....[0]....
.L_38:
        /*005c*/ 	.word	0x00000030


	//   ....[1]....
        /*0060*/ 	.word	0x000006a0


	//   ....[2]....
        /*0064*/ 	.word	0x00000920


	//   ....[3]....
        /*0068*/ 	.word	0x00000aa0


	//   ....[4]....
        /*006c*/ 	.word	0x00000b50


	//----- nvinfo : EIATTR_CBANK_PARAM_SIZE
	.align		4
.L_39:
        /*0070*/ 	.byte	0x03, 0x19
        /*0072*/ 	.short	0x001c


	//----- nvinfo : EIATTR_PARAM_CBANK
	.align		4
        /*0074*/ 	.byte	0x04, 0x0a
        /*0076*/ 	.short	(.L_41 - .L_40)
	.align		4
.L_40:
        /*0078*/ 	.word	index@(.nv.constant0._Z9MatrixMulPfS_S_i)
        /*007c*/ 	.short	0x0380
        /*007e*/ 	.short	0x001c


	//----- nvinfo : EIATTR_SW_WAR
	.align		4
.L_41:
        /*0080*/ 	.byte	0x04, 0x36
        /*0082*/ 	.short	(.L_43 - .L_42)
.L_42:
        /*0084*/ 	.word	0x00000008
.L_43:


//--------------------- .nv.callgraph             --------------------------
	.section	.nv.callgraph,"",@"SHT_CUDA_CALLGRAPH"
	.align	4
	.sectionentsize	8
	.align		4
        /*0000*/ 	.word	0x00000000
	.align		4
        /*0004*/ 	.word	0xffffffff
	.align		4
        /*0008*/ 	.word	0x00000000
	.align		4
        /*000c*/ 	.word	0xfffffffe
	.align		4
        /*0010*/ 	.word	0x00000000
	.align		4
        /*0014*/ 	.word	0xfffffffd
	.align		4
        /*0018*/ 	.word	0x00000000
	.align		4
        /*001c*/ 	.word	0xfffffffc


//--------------------- .text._Z11MatrixMulShPfS_S_i --------------------------
	.section	.text._Z11MatrixMulShPfS_S_i,"ax",@progbits
	.align	128
        .global         _Z11MatrixMulShPfS_S_i
        .type           _Z11MatrixMulShPfS_S_i,@function
        .size           _Z11MatrixMulShPfS_S_i,(.L_x_9 - _Z11MatrixMulShPfS_S_i)
        .other          _Z11MatrixMulShPfS_S_i,@"STO_CUDA_ENTRY STV_DEFAULT"
_Z11MatrixMulShPfS_S_i:
.text._Z11MatrixMulShPfS_S_i:
[----:B------:R-:W-:Y:S08]  /*0000*/  LDC R1, c[0x0][0x37c] ;  /* 0x0000df00ff017b82 */ /* 0x000ff00000000800 */
[----:B------:R-:W0:Y:S02]  /*0010*/  LDC R0, c[0x0][0x398] ;  /* 0x0000e600ff007b82 */ /* 0x000e240000000800 */
[----:B0-----:R-:W-:-:S13]  /*0020*/  ISETP.GE.AND P0, PT, R0, 0x2, PT ;  /* 0x000000020000780c */ /* 0x001fda0003f06270 */
[----:B------:R-:W-:Y:S05]  /*0030*/  @!P0 EXIT ;  /* 0x000000000000894d */ /* 0x000fea0003800000 */
[----:B------:R-:W0:Y:S01]  /*0040*/  S2R R3, SR_TID.Y ;  /* 0x0000000000037919 */ /* 0x000e220000002200 */
[----:B------:R-:W1:Y:S01]  /*0050*/  S2UR UR6, SR_CgaCtaId ;  /* 0x00000000000679c3 */ /* 0x000e620000008800 */
[----:B------:R-:W-:Y:S01]  /*0060*/  LEA.HI R2, R0, R0, RZ, 0x1 ;  /* 0x0000000000027211 */ /* 0x000fe200078f08ff */
[----:B------:R-:W-:Y:S01]  /*0070*/  UMOV UR4, 0x400 ;  /* 0x0000040000047882 */ /* 0x000fe20000000000 */
[----:B------:R-:W2:Y:S01]  /*0080*/  S2R R4, SR_CTAID.Y ;  /* 0x0000000000047919 */ /* 0x000ea20000002600 */
[----:B------:R-:W-:Y:S01]  /*0090*/  UIADD3 UR5, UPT, UPT, UR4, 0x10, URZ ;  /* 0x0000001004057890 */ /* 0x000fe2000fffe0ff */
[----:B------:R-:W-:Y:S01]  /*00a0*/  SHF.R.S32.HI R2, RZ, 0x1, R2 ;  /* 0x00000001ff027819 */ /* 0x000fe20000011402 */
[----:B------:R-:W-:Y:S01]  /*00b0*/  HFMA2 R6, -RZ, RZ, 0, 0 ;  /* 0x00000000ff067431 */ /* 0x000fe200000001ff */
[----:B------:R-:W3:Y:S01]  /*00c0*/  S2R R21, SR_CTAID.X ;  /* 0x0000000000157919 */ /* 0x000ee20000002500 */
[----:B------:R-:W4:Y:S01]  /*00d0*/  LDC.64 R12, c[0x0][0x390] ;  /* 0x0000e400ff0c7b82 */ /* 0x000f220000000a00 */
[----:B------:R-:W3:Y:S01]  /*00e0*/  S2R R15, SR_TID.X ;  /* 0x00000000000f7919 */ /* 0x000ee20000002100 */
[----:B-1----:R-:W-:-:S02]  /*00f0*/  ULEA UR4, UR6, UR4, 0x18 ;  /* 0x0000000406047291 */ /* 0x002fc4000f8ec0ff */
[----:B------:R-:W-:Y:S01]  /*0100*/  ULEA UR5, UR6, UR5, 0x18 ;  /* 0x0000000506057291 */ /* 0x000fe2000f8ec0ff */
[----:B------:R-:W1:Y:S03]  /*0110*/  LDCU.64 UR6, c[0x0][0x358] ;  /* 0x00006b00ff0677ac */ /* 0x000e660008000a00 */
[C---:B0-----:R-:W-:Y:S02]  /*0120*/  LEA R10, R3.reuse, UR4, 0x3 ;  /* 0x00000004030a7c11 */ /* 0x041fe4000f8e18ff */
[C---:B------:R-:W-:Y:S02]  /*0130*/  LEA R14, R3.reuse, UR5, 0x3 ;  /* 0x00000005030e7c11 */ /* 0x040fe4000f8e18ff */
[----:B--2---:R-:W-:Y:S02]  /*0140*/  LEA R7, R4, R3, 0x1 ;  /* 0x0000000304077211 */ /* 0x004fe400078e08ff */
[----:B------:R-:W-:Y:S01]  /*0150*/  IADD3 R4, PT, PT, R2, -0x1, RZ ;  /* 0xffffffff02047810 */ /* 0x000fe20007ffe0ff */
[----:B------:R-:W-:-:S03]  /*0160*/  IMAD R11, R3, -0x4, R14 ;  /* 0xfffffffc030b7824 */ /* 0x000fc600078e020e */
[----:B------:R-:W-:Y:S02]  /*0170*/  ISETP.GE.U32.AND P1, PT, R4, 0x3, PT ;  /* 0x000000030400780c */ /* 0x000fe40003f26070 */
[----:B---3--:R-:W-:Y:S02]  /*0180*/  LEA R5, R21, R15, 0x1 ;  /* 0x0000000f15057211 */ /* 0x008fe400078e08ff */
[----:B------:R-:W-:Y:S02]  /*0190*/  LOP3.LUT R4, R2, 0x3, RZ, 0xc0, !PT ;  /* 0x0000000302047812 */ /* 0x000fe400078ec0ff */
[----:B------:R-:W-:Y:S01]  /*01a0*/  LEA R8, R15, UR4, 0x3 ;  /* 0x000000040f087c11 */ /* 0x000fe2000f8e18ff */
[CC--:B------:R-:W-:Y:S01]  /*01b0*/  IMAD R9, R7.reuse, R0.reuse, R5 ;  /* 0x0000000007097224 */ /* 0x0c0fe200078e0205 */
[----:B------:R-:W-:Y:S01]  /*01c0*/  ISETP.NE.AND P0, PT, R4, RZ, PT ;  /* 0x000000ff0400720c */ /* 0x000fe20003f05270 */
[----:B------:R-:W-:Y:S02]  /*01d0*/  IMAD R7, R7, R0, R15 ;  /* 0x0000000007077224 */ /* 0x000fe400078e020f */
[----:B----4-:R-:W-:Y:S01]  /*01e0*/  IMAD.WIDE.U32 R12, R9, 0x4, R12 ;  /* 0x00000004090c7825 */ /* 0x010fe200078e000c */
[----:B------:R-:W-:-:S02]  /*01f0*/  LEA R9, R15, R10, 0x2 ;  /* 0x0000000a0f097211 */ /* 0x000fc400078e10ff */
[----:B------:R-:W-:Y:S01]  /*0200*/  LEA R10, R15, R14, 0x2 ;  /* 0x0000000e0f0a7211 */ /* 0x000fe200078e10ff */
[----:B-1----:R-:W-:Y:S06]  /*0210*/  @!P1 BRA `(.L_x_0) ;  /* 0x00000004005c9947 */ /* 0x002fec0003800000 */
[C---:B------:R-:W-:Y:S01]  /*0220*/  IADD3 R6, PT, PT, R3.reuse, 0x6, RZ ;  /* 0x0000000603067810 */ /* 0x040fe20007ffe0ff */
[CCC-:B------:R-:W-:Y:S01]  /*0230*/  IMAD R20, R3.reuse, R0.reuse, R15.reuse ;  /* 0x0000000003147224 */ /* 0x1c0fe200078e020f */
[C---:B------:R-:W-:Y:S02]  /*0240*/  IADD3 R16, PT, PT, R3.reuse, 0x4, RZ ;  /* 0x0000000403107810 */ /* 0x040fe40007ffe0ff */
[----:B------:R-:W-:Y:S01]  /*0250*/  IADD3 R17, PT, PT, R3, 0x2, RZ ;  /* 0x0000000203117810 */ /* 0x000fe20007ffe0ff */
[-CC-:B------:R-:W-:Y:S01]  /*0260*/  IMAD R14, R6, R0.reuse, R15.reuse ;  /* 0x00000000060e7224 */ /* 0x180fe200078e020f */
[----:B------:R-:W-:Y:S01]  /*0270*/  LOP3.LUT R6, R2, 0x3ffffffc, RZ, 0xc0, !PT ;  /* 0x3ffffffc02067812 */ /* 0x000fe200078ec0ff */
[-CC-:B------:R-:W-:Y:S02]  /*0280*/  IMAD R16, R16, R0.reuse, R15.reuse ;  /* 0x0000000010107224 */ /* 0x180fe400078e020f */
[----:B------:R-:W-:Y:S01]  /*0290*/  IMAD R18, R17, R0, R15 ;  /* 0x0000000011127224 */ /* 0x000fe200078e020f */
[C---:B------:R-:W-:Y:S01]  /*02a0*/  LEA R25, R21.reuse, R14, 0x1 ;  /* 0x0000000e15197211 */ /* 0x040fe200078e08ff */
[C---:B------:R-:W-:Y:S01]  /*02b0*/  IMAD R23, R21.reuse, 0x2, R20 ;  /* 0x0000000215177824 */ /* 0x040fe200078e0214 */
[----:B------:R-:W-:-:S02]  /*02c0*/  LEA R19, R21, R16, 0x1 ;  /* 0x0000001015137211 */ /* 0x000fc400078e08ff */
[----:B------:R-:W-:Y:S02]  /*02d0*/  LEA R21, R21, R18, 0x1 ;  /* 0x0000001215157211 */ /* 0x000fe400078e08ff */
[----:B------:R-:W-:Y:S02]  /*02e0*/  MOV R18, R7 ;  /* 0x0000000700127202 */ /* 0x000fe40000000f00 */
[----:B------:R-:W-:-:S07]  /*02f0*/  IADD3 R20, PT, PT, -R6, RZ, RZ ;  /* 0x000000ff06147210 */ /* 0x000fce0007ffe1ff */
.L_x_1:
[----:B0-----:R-:W0:Y:S08]  /*0300*/  LDC.64 R26, c[0x0][0x380] ;  /* 0x0000e000ff1a7b82 */ /* 0x001e300000000a00 */
[----:B------:R-:W1:Y:S01]  /*0310*/  LDC.64 R14, c[0x0][0x388] ;  /* 0x0000e200ff0e7b82 */ /* 0x000e620000000a00 */
[----:B0-----:R-:W-:-:S05]  /*0320*/  IMAD.WIDE.U32 R28, R18, 0x4, R26 ;  /* 0x00000004121c7825 */ /* 0x001fca00078e001a */
[----:B------:R1:W2:Y:S02]  /*0330*/  LDG.E R22, desc[UR6][R28.64] ;  /* 0x000000061c167981 */ /* 0x0002a4000c1e1900 */
[----:B-1----:R-:W-:-:S05]  /*0340*/  IMAD.WIDE.U32 R28, R23, 0x4, R14 ;  /* 0x00000004171c7825 */ /* 0x002fca00078e000e */
[----:B------:R-:W3:Y:S04]  /*0350*/  LDG.E R24, desc[UR6][R28.64] ;  /* 0x000000061c187981 */ /* 0x000ee8000c1e1900 */
[----:B--2---:R0:W-:Y:S04]  /*0360*/  STS [R9], R22 ;  /* 0x0000001609007388 */ /* 0x0041e80000000800 */
[----:B---3--:R-:W-:Y:S01]  /*0370*/  STS [R10], R24 ;  /* 0x000000180a007388 */ /* 0x008fe20000000800 */
[----:B------:R-:W-:Y:S06]  /*0380*/  BAR.SYNC.DEFER_BLOCKING 0x0 ;  /* 0x0000000000007b1d */ /* 0x000fec0000010000 */
[----:B0-----:R-:W2:Y:S04]  /*0390*/  LDG.E R22, desc[UR6][R12.64] ;  /* 0x000000060c167981 */ /* 0x001ea8000c1e1900 */
[----:B------:R-:W-:Y:S04]  /*03a0*/  LDS R24, [R11] ;  /* 0x000000000b187984 */ /* 0x000fe80000000800 */
[----:B------:R-:W2:Y:S02]  /*03b0*/  LDS.64 R16, [R8] ;  /* 0x0000000008107984 */ /* 0x000ea40000000a00 */
[----:B--2---:R-:W-:-:S02]  /*03c0*/  FFMA R16, R16, R24, R22 ;  /* 0x0000001810107223 */ /* 0x004fc40000000016 */
[----:B------:R-:W0:Y:S02]  /*03d0*/  LDS R22, [R11+0x8] ;  /* 0x000008000b167984 */ /* 0x000e240000000800 */
[----:B0-----:R-:W-:Y:S01]  /*03e0*/  FFMA R17, R22, R17, R16 ;  /* 0x0000001116117223 */ /* 0x001fe20000000010 */
[----:B------:R-:W-:-:S04]  /*03f0*/  IADD3 R16, PT, PT, R18, 0x2, RZ ;  /* 0x0000000212107810 */ /* 0x000fc80007ffe0ff */
[----:B------:R-:W-:Y:S01]  /*0400*/  STG.E desc[UR6][R12.64], R17 ;  /* 0x000000110c007986 */ /* 0x000fe2000c101906 */
[----:B------:R-:W-:Y:S01]  /*0410*/  IMAD.WIDE.U32 R28, R16, 0x4, R26 ;  /* 0x00000004101c7825 */ /* 0x000fe200078e001a */
[----:B------:R-:W-:Y:S06]  /*0420*/  BAR.SYNC.DEFER_BLOCKING 0x0 ;  /* 0x0000000000007b1d */ /* 0x000fec0000010000 */
[----:B------:R0:W2:Y:S02]  /*0430*/  LDG.E R22, desc[UR6][R28.64] ;  /* 0x000000061c167981 */ /* 0x0000a4000c1e1900 */
[----:B0-----:R-:W-:-:S05]  /*0440*/  IMAD.WIDE.U32 R28, R21, 0x4, R14 ;  /* 0x00000004151c7825 */ /* 0x001fca00078e000e */
        /* <DEDUP_REMOVED lines=10> */
[----:B------:R-:W-:-:S04]  /*04f0*/  VIADD R16, R18, 0x4 ;  /* 0x0000000412107836 */ /* 0x000fc80000000000 */
[----:B------:R-:W-:Y:S01]  /*0500*/  STG.E desc[UR6][R12.64], R17 ;  /* 0x000000110c007986 */ /* 0x000fe2000c101906 */
[----:B------:R-:W-:Y:S01]  /*0510*/  IMAD.WIDE.U32 R28, R16, 0x4, R26 ;  /* 0x00000004101c7825 */ /* 0x000fe200078e001a */
[----:B------:R-:W-:Y:S06]  /*0520*/  BAR.SYNC.DEFER_BLOCKING 0x0 ;  /* 0x0000000000007b1d */ /* 0x000fec0000010000 */
[----:B------:R0:W2:Y:S02]  /*0530*/  LDG.E R24, desc[UR6][R28.64] ;  /* 0x000000061c187981 */ /* 0x0000a4000c1e1900 */
[----:B0-----:R-:W-:-:S06]  /*0540*/  IMAD.WIDE.U32 R28, R19, 0x4, R14 ;  /* 0x00000004131c7825 */ /* 0x001fcc00078e000e */
[----:B------:R-:W3:Y:S01]  /*0550*/  LDG.E R29, desc[UR6][R28.64] ;  /* 0x000000061c1d7981 */ /* 0x000ee2000c1e1900 */
[----:B------:R-:W-:-:S03]  /*0560*/  IADD3 R16, PT, PT, R18, 0x6, RZ ;  /* 0x0000000612107810 */ /* 0x000fc60007ffe0ff */
[----:B--2---:R-:W-:Y:S04]  /*0570*/  STS [R9], R24 ;  /* 0x0000001809007388 */ /* 0x004fe80000000800 */
[----:B---3--:R-:W-:Y:S01]  /*0580*/  STS [R10], R29 ;  /* 0x0000001d0a007388 */ /* 0x008fe20000000800 */
[----:B------:R-:W-:Y:S06]  /*0590*/  BAR.SYNC.DEFER_BLOCKING 0x0 ;  /* 0x0000000000007b1d */ /* 0x000fec0000010000 */
[----:B------:R-:W2:Y:S01]  /*05a0*/  LDG.E R22, desc[UR6][R12.64] ;  /* 0x000000060c167981 */ /* 0x000ea2000c1e1900 */
[----:B------:R-:W-:-:S03]  /*05b0*/  IMAD.WIDE.U32 R26, R16, 0x4, R26 ;  /* 0x00000004101a7825 */ /* 0x000fc600078e001a */
[----:B------:R-:W-:Y:S04]  /*05c0*/  LDS R24, [R11] ;  /* 0x000000000b187984 */ /* 0x000fe80000000800 */
[----:B------:R-:W2:Y:S02]  /*05d0*/  LDS.64 R16, [R8] ;  /* 0x0000000008107984 */ /* 0x000ea40000000a00 */
[----:B--2---:R-:W-:Y:S02]  /*05e0*/  FFMA R16, R16, R24, R22 ;  /* 0x0000001810107223 */ /* 0x004fe40000000016 */
[----:B------:R-:W0:Y:S02]  /*05f0*/  LDS R22, [R11+0x8] ;  /* 0x000008000b167984 */ /* 0x000e240000000800 */
[----:B0-----:R-:W-:Y:S01]  /*0600*/  FFMA R22, R22, R17, R16 ;  /* 0x0000001116167223 */ /* 0x001fe20000000010 */
[----:B------:R-:W-:-:S04]  /*0610*/  IMAD.WIDE.U32 R16, R25, 0x4, R14 ;  /* 0x0000000419107825 */ /* 0x000fc800078e000e */
[----:B------:R-:W-:Y:S01]  /*0620*/  STG.E desc[UR6][R12.64], R22 ;  /* 0x000000160c007986 */ /* 0x000fe2000c101906 */
[----:B------:R-:W-:Y:S06]  /*0630*/  BAR.SYNC.DEFER_BLOCKING 0x0 ;  /* 0x0000000000007b1d */ /* 0x000fec0000010000 */
[----:B------:R-:W2:Y:S04]  /*0640*/  LDG.E R26, desc[UR6][R26.64] ;  /* 0x000000061a1a7981 */ /* 0x000ea8000c1e1900 */
[----:B------:R-:W3:Y:S04]  /*0650*/  LDG.E R17, desc[UR6][R16.64] ;  /* 0x0000000610117981 */ /* 0x000ee8000c1e1900 */
[----:B--2---:R-:W-:Y:S04]  /*0660*/  STS [R9], R26 ;  /* 0x0000001a09007388 */ /* 0x004fe80000000800 */
[----:B---3--:R-:W-:Y:S01]  /*0670*/  STS [R10], R17 ;  /* 0x000000110a007388 */ /* 0x008fe20000000800 */
[----:B------:R-:W-:Y:S06]  /*0680*/  BAR.SYNC.DEFER_BLOCKING 0x0 ;  /* 0x0000000000007b1d */ /* 0x000fec0000010000 */
[----:B------:R-:W2:Y:S01]  /*0690*/  LDG.E R29, desc[UR6][R12.64] ;  /* 0x000000060c1d7981 */ /* 0x000ea2000c1e1900 */
[----:B------:R-:W-:-:S02]  /*06a0*/  IADD3 R20, PT, PT, R20, 0x4, RZ ;  /* 0x0000000414147810 */ /* 0x000fc40007ffe0ff */
[----:B------:R-:W-:Y:S01]  /*06b0*/  IADD3 R18, PT, PT, R18, 0x8, RZ ;  /* 0x0000000812127810 */ /* 0x000fe20007ffe0ff */
[----:B------:R-:W-:Y:S01]  /*06c0*/  LDS R24, [R11] ;  /* 0x000000000b187984 */ /* 0x000fe20000000800 */
[----:B------:R-:W-:Y:S02]  /*06d0*/  ISETP.NE.AND P1, PT, R20, RZ, PT ;  /* 0x000000ff1400720c */ /* 0x000fe40003f25270 */
[C---:B------:R-:W-:Y:S01]  /*06e0*/  LEA R25, R0.reuse, R25, 0x3 ;  /* 0x0000001900197211 */ /* 0x040fe200078e18ff */
[----:B------:R-:W2:Y:S01]  /*06f0*/  LDS.64 R14, [R8] ;  /* 0x00000000080e7984 */ /* 0x000ea20000000a00 */
[C---:B------:R-:W-:Y:S02]  /*0700*/  LEA R19, R0.reuse, R19, 0x3 ;  /* 0x0000001300137211 */ /* 0x040fe400078e18ff */
[C---:B------:R-:W-:Y:S01]  /*0710*/  LEA R21, R0.reuse, R21, 0x3 ;  /* 0x0000001500157211 */ /* 0x040fe200078e18ff */
[----:B------:R-:W0:Y:S01]  /*0720*/  LDS R28, [R11+0x8] ;  /* 0x000008000b1c7984 */ /* 0x000e220000000800 */
[----:B------:R-:W-:Y:S01]  /*0730*/  LEA R23, R0, R23, 0x3 ;  /* 0x0000001700177211 */ /* 0x000fe200078e18ff */
[----:B--2---:R-:W-:-:S04]  /*0740*/  FFMA R14, R14, R24, R29 ;  /* 0x000000180e0e7223 */ /* 0x004fc8000000001d */
[----:B0-----:R-:W-:-:S05]  /*0750*/  FFMA R15, R28, R15, R14 ;  /* 0x0000000f1c0f7223 */ /* 0x001fca000000000e */
[----:B------:R0:W-:Y:S01]  /*0760*/  STG.E desc[UR6][R12.64], R15 ;  /* 0x0000000f0c007986 */ /* 0x0001e2000c101906 */
[----:B------:R-:W-:Y:S06]  /*0770*/  BAR.SYNC.DEFER_BLOCKING 0x0 ;  /* 0x0000000000007b1d */ /* 0x000fec0000010000 */
[----:B------:R-:W-:Y:S05]  /*0780*/  @P1 BRA `(.L_x_1) ;  /* 0xfffffff800dc1947 */ /* 0x000fea000383ffff */
.L_x_0:
[----:B------:R-:W-:Y:S05]  /*0790*/  @!P0 EXIT ;  /* 0x000000000000894d */ /* 0x000fea0003800000 */
[----:B------:R-:W-:Y:S02]  /*07a0*/  ISETP.NE.AND P0, PT, R4, 0x1, PT ;  /* 0x000000010400780c */ /* 0x000fe40003f05270 */
[----:B------:R-:W-:-:S04]  /*07b0*/  LOP3.LUT R2, R2, 0x1, RZ, 0xc0, !PT ;  /* 0x0000000102027812 */ /* 0x000fc800078ec0ff */
[----:B------:R-:W-:-:S07]  /*07c0*/  ISETP.NE.U32.AND P1, PT, R2, 0x1, PT ;  /* 0x000000010200780c */ /* 0x000fce0003f25070 */
[----:B------:R-:W-:Y:S06]  /*07d0*/  @!P0 BRA `(.L_x_2) ;  /* 0x0000000000a08947 */ /* 0x000fec0003800000 */
[----:B0-----:R-:W0:Y:S01]  /*07e0*/  LDC.64 R14, c[0x0][0x380] ;  /* 0x0000e000ff0e7b82 */ /* 0x001e220000000a00 */
[C---:B------:R-:W-:Y:S01]  /*07f0*/  IMAD R2, R6.reuse, 0x2, R3 ;  /* 0x0000000206027824 */ /* 0x040fe200078e0203 */
[----:B------:R-:W-:-:S03]  /*0800*/  LEA R25, R6, R7, 0x1 ;  /* 0x0000000706197211 */ /* 0x000fc600078e08ff */
[----:B------:R-:W-:-:S03]  /*0810*/  IMAD R21, R2, R0, R5 ;  /* 0x0000000002157224 */ /* 0x000fc600078e0205 */
[----:B------:R-:W1:Y:S01]  /*0820*/  LDC.64 R16, c[0x0][0x388] ;  /* 0x0000e200ff107b82 */ /* 0x000e620000000a00 */
[----:B0-----:R-:W-:-:S06]  /*0830*/  IMAD.WIDE.U32 R18, R25, 0x4, R14 ;  /* 0x0000000419127825 */ /* 0x001fcc00078e000e */
[----:B------:R-:W2:Y:S01]  /*0840*/  LDG.E R18, desc[UR6][R18.64] ;  /* 0x0000000612127981 */ /* 0x000ea2000c1e1900 */
[----:B-1----:R-:W-:-:S06]  /*0850*/  IMAD.WIDE.U32 R20, R21, 0x4, R16 ;  /* 0x0000000415147825 */ /* 0x002fcc00078e0010 */
[----:B------:R-:W3:Y:S04]  /*0860*/  LDG.E R21, desc[UR6][R20.64] ;  /* 0x0000000614157981 */ /* 0x000ee8000c1e1900 */
[----:B--2---:R0:W-:Y:S04]  /*0870*/  STS [R9], R18 ;  /* 0x0000001209007388 */ /* 0x0041e80000000800 */
[----:B---3--:R-:W-:Y:S01]  /*0880*/  STS [R10], R21 ;  /* 0x000000150a007388 */ /* 0x008fe20000000800 */
[----:B------:R-:W-:Y:S06]  /*0890*/  BAR.SYNC.DEFER_BLOCKING 0x0 ;  /* 0x0000000000007b1d */ /* 0x000fec0000010000 */
[----:B------:R-:W2:Y:S04]  /*08a0*/  LDG.E R27, desc[UR6][R12.64] ;  /* 0x000000060c1b7981 */ /* 0x000ea8000c1e1900 */
[----:B------:R-:W-:Y:S04]  /*08b0*/  LDS R4, [R11] ;  /* 0x000000000b047984 */ /* 0x000fe80000000800 */
[----:B------:R-:W2:Y:S04]  /*08c0*/  LDS.64 R22, [R8] ;  /* 0x0000000008167984 */ /* 0x000ea80000000a00 */
[----:B------:R-:W1:Y:S01]  /*08d0*/  LDS R29, [R11+0x8] ;  /* 0x000008000b1d7984 */ /* 0x000e620000000800 */
[----:B------:R-:W-:-:S02]  /*08e0*/  IADD3 R2, PT, PT, R2, 0x2, RZ ;  /* 0x0000000202027810 */ /* 0x000fc40007ffe0ff */
[----:B------:R-:W-:-:S03]  /*08f0*/  IADD3 R25, PT, PT, R25, 0x2, RZ ;  /* 0x0000000219197810 */ /* 0x000fc60007ffe0ff */
[----:B------:R-:W-:Y:S02]  /*0900*/  IMAD R19, R2, R0, R5 ;  /* 0x0000000002137224 */ /* 0x000fe400078e0205 */
[----:B------:R-:W-:-:S04]  /*0910*/  IMAD.WIDE.U32 R14, R25, 0x4, R14 ;  /* 0x00000004190e7825 */ /* 0x000fc800078e000e */
[----:B0-----:R-:W-:-:S04]  /*0920*/  IMAD.WIDE.U32 R18, R19, 0x4, R16 ;  /* 0x0000000413127825 */ /* 0x001fc800078e0010 */
[----:B--2---:R-:W-:-:S04]  /*0930*/  FFMA R4, R22, R4, R27 ;  /* 0x0000000416047223 */ /* 0x004fc8000000001b */
[----:B-1----:R-:W-:-:S05]  /*0940*/  FFMA R23, R29, R23, R4 ;  /* 0x000000171d177223 */ /* 0x002fca0000000004 */
[----:B------:R-:W-:Y:S01]  /*0950*/  STG.E desc[UR6][R12.64], R23 ;  /* 0x000000170c007986 */ /* 0x000fe2000c101906 */
[----:B------:R-:W-:Y:S06]  /*0960*/  BAR.SYNC.DEFER_BLOCKING 0x0 ;  /* 0x0000000000007b1d */ /* 0x000fec0000010000 */
[----:B------:R-:W2:Y:S04]  /*0970*/  LDG.E R14, desc[UR6][R14.64] ;  /* 0x000000060e0e7981 */ /* 0x000ea8000c1e1900 */
[----:B------:R-:W3:Y:S04]  /*0980*/  LDG.E R19, desc[UR6][R18.64] ;  /* 0x0000000612137981 */ /* 0x000ee8000c1e1900 */
[----:B--2---:R-:W-:Y:S04]  /*0990*/  STS [R9], R14 ;  /* 0x0000000e09007388 */ /* 0x004fe80000000800 */
[----:B---3--:R-:W-:Y:S01]  /*09a0*/  STS [R10], R19 ;  /* 0x000000130a007388 */ /* 0x008fe20000000800 */
[----:B------:R-:W-:Y:S06]  /*09b0*/  BAR.SYNC.DEFER_BLOCKING 0x0 ;  /* 0x0000000000007b1d */ /* 0x000fec0000010000 */
[----:B------:R-:W2:Y:S04]  /*09c0*/  LDG.E R21, desc[UR6][R12.64] ;  /* 0x000000060c157981 */ /* 0x000ea8000c1e1900 */
[----:B------:R-:W-:Y:S04]  /*09d0*/  LDS R2, [R11] ;  /* 0x000000000b027984 */ /* 0x000fe80000000800 */
[----:B------:R-:W2:Y:S04]  /*09e0*/  LDS.64 R16, [R8] ;  /* 0x0000000008107984 */ /* 0x000ea80000000a00 */
[----:B------:R-:W0:Y:S01]  /*09f0*/  LDS R25, [R11+0x8] ;  /* 0x000008000b197984 */ /* 0x000e220000000800 */
[----:B------:R-:W-:-:S04]  /*0a00*/  LEA R6, R6, -R6, 0x1 ;  /* 0x8000000606067211 */ /* 0x000fc800078e08ff */
[----:B------:R-:W-:Y:S01]  /*0a10*/  IADD3 R6, PT, PT, R6, 0x2, RZ ;  /* 0x0000000206067810 */ /* 0x000fe20007ffe0ff */
[----:B--2---:R-:W-:-:S04]  /*0a20*/  FFMA R2, R16, R2, R21 ;  /* 0x0000000210027223 */ /* 0x004fc80000000015 */
[----:B0-----:R-:W-:-:S05]  /*0a30*/  FFMA R17, R25, R17, R2 ;  /* 0x0000001119117223 */ /* 0x001fca0000000002 */
[----:B------:R1:W-:Y:S01]  /*0a40*/  STG.E desc[UR6][R12.64], R17 ;  /* 0x000000110c007986 */ /* 0x0003e2000c101906 */
[----:B------:R-:W-:Y:S06]  /*0a50*/  BAR.SYNC.DEFER_BLOCKING 0x0 ;  /* 0x0000000000007b1d */ /* 0x000fec0000010000 */
.L_x_2:
[----:B------:R-:W-:Y:S05]  /*0a60*/  @P1 EXIT ;  /* 0x000000000000194d */ /* 0x000fea0003800000 */
[----:B-1----:R-:W1:Y:S01]  /*0a70*/  LDC.64 R16, c[0x0][0x380] ;  /* 0x0000e000ff107b82 */ /* 0x002e620000000a00 */
[C---:B------:R-:W-:Y:S02]  /*0a80*/  LEA R3, R6.reuse, R3, 0x1 ;  /* 0x0000000306037211 */ /* 0x040fe400078e08ff */
[----:B------:R-:W-:-:S03]  /*0a90*/  LEA R7, R6, R7, 0x1 ;  /* 0x0000000706077211 */ /* 0x000fc600078e08ff */
[----:B------:R-:W-:Y:S02]  /*0aa0*/  IMAD R3, R3, R0, R5 ;  /* 0x0000000003037224 */ /* 0x000fe400078e0205 */
[----:B0-----:R-:W0:Y:S01]  /*0ab0*/  LDC.64 R14, c[0x0][0x388] ;  /* 0x0000e200ff0e7b82 */ /* 0x001e220000000a00 */
[----:B-1----:R-:W-:-:S06]  /*0ac0*/  IMAD.WIDE.U32 R16, R7, 0x4, R16 ;  /* 0x0000000407107825 */ /* 0x002fcc00078e0010 */
[----:B------:R-:W2:Y:S01]  /*0ad0*/  LDG.E R16, desc[UR6][R16.64] ;  /* 0x0000000610107981 */ /* 0x000ea2000c1e1900 */
[----:B0-----:R-:W-:-:S06]  /*0ae0*/  IMAD.WIDE.U32 R14, R3, 0x4, R14 ;  /* 0x00000004030e7825 */ /* 0x001fcc00078e000e */
        /* <DEDUP_REMOVED lines=8> */
[----:B--2---:R-:W-:-:S04]  /*0b70*/  FFMA R0, R4, R0, R3 ;  /* 0x0000000004007223 */ /* 0x004fc80000000003 */
[----:B0-----:R-:W-:-:S05]  /*0b80*/  FFMA R5, R7, R5, R0 ;  /* 0x0000000507057223 */ /* 0x001fca0000000000 */
[----:B------:R-:W-:Y:S01]  /*0b90*/  STG.E desc[UR6][R12.64], R5 ;  /* 0x000000050c007986 */ /* 0x000fe2000c101906 */
[----:B------:R-:W-:Y:S06]  /*0ba0*/  BAR.SYNC.DEFER_BLOCKING 0x0 ;  /* 0x0000000000007b1d */ /* 0x000fec0000010000 */
[----:B------:R-:W-:Y:S05]  /*0bb0*/  EXIT ;  /* 0x000000000000794d */ /* 0x000fea0003800000 */
.L_x_3:
[----:B------:R-:W-:-:S00]  /*0bc0*/  BRA `(.L_x_3) ;  /* 0xfffffffc00fc7947 */ /* 0x000fc0000383ffff */
[----:B------:R-:W-:-:S00]  /*0bd0*/  NOP ;  /* 0x0000000000007918 */ /* 0x000fc00000000000 */
        /* <DEDUP_REMOVED lines=10> */
.L_x_9:


//--------------------- .text._Z9MatrixMulPfS_S_i --------------------------
	.section	.text._Z9MatrixMulPfS_S_i,"ax",@progbits
	.align	128
        .global         _Z9MatrixMulPfS_S_i
        .type           _Z9MatrixMulPfS_S_i,@function
        .size           _Z9MatrixMulPfS_S_i,(.L_x_10 - _Z9MatrixMulPfS_S_i)
        .other          _Z9MatrixMulPfS_S_i,@"STO_CUDA_ENTRY STV_DEFAULT"
_Z9MatrixMulPfS_S_i:
.text._Z9MatrixMulPfS_S_i:
[----:B------:R-:W-:Y:S08]  /*0000*/  LDC R1, c[0x0][0x37c] ;  /* 0x0000df00ff017b82 */ /* 0x000ff00000000800 */
[----:B------:R-:W0:Y:S02]  /*0010*/  LDC R0, c[0x0][0x398] ;  /* 0x0000e600ff007b82 */ /* 0x000e240000000800 */
[----:B0-----:R-:W-:-:S13]  /*0020*/  ISETP.GE.AND P0, PT, R0, 0x1, PT ;  /* 0x000000010000780c */ /* 0x001fda0003f06270 */
[----:B------:R-:W-:Y:S05]  /*0030*/  @!P0 EXIT ;  /* 0x000000000000894d */ /* 0x000fea0003800000 */
[----:B------:R-:W0:Y:S01]  /*0040*/  S2R R3, SR_TID.Y ;  /* 0x0000000000037919 */ /* 0x000e220000002200 */
[----:B------:R-:W1:Y:S01]  /*0050*/  LDC.64 R12, c[0x0][0x390] ;  /* 0x0000e400ff0c7b82 */ /* 0x000e620000000a00 */
[----:B------:R-:W2:Y:S01]  /*0060*/  LDCU.64 UR4, c[0x0][0x358] ;  /* 0x00006b00ff0477ac */ /* 0x000ea20008000a00 */
[----:B------:R-:W-:Y:S01]  /*0070*/  ISETP.GE.U32.AND P1, PT, R0, 0x8, PT ;  /* 0x000000080000780c */ /* 0x000fe20003f26070 */
[----:B------:R-:W0:Y:S01]  /*0080*/  S2R R2, SR_CTAID.Y ;  /* 0x0000000000027919 */ /* 0x000e220000002600 */
[----:B------:R-:W-:Y:S01]  /*0090*/  HFMA2 R4, -RZ, RZ, 0, 0 ;  /* 0x00000000ff047431 */ /* 0x000fe200000001ff */
[----:B------:R-:W3:Y:S01]  /*00a0*/  S2R R6, SR_CTAID.X ;  /* 0x0000000000067919 */ /* 0x000ee20000002500 */
[----:B------:R-:W3:Y:S01]  /*00b0*/  S2R R29, SR_TID.X ;  /* 0x00000000001d7919 */ /* 0x000ee20000002100 */
[----:B0-----:R-:W-:Y:S02]  /*00c0*/  LEA R3, R2, R3, 0x1 ;  /* 0x0000000302037211 */ /* 0x001fe400078e08ff */
[----:B------:R-:W-:-:S04]  /*00d0*/  LOP3.LUT R2, R0, 0x7, RZ, 0xc0, !PT ;  /* 0x0000000700027812 */ /* 0x000fc800078ec0ff */
[----:B------:R-:W-:Y:S02]  /*00e0*/  ISETP.NE.AND P0, PT, R2, RZ, PT ;  /* 0x000000ff0200720c */ /* 0x000fe40003f05270 */
[----:B---3--:R-:W-:-:S05]  /*00f0*/  LEA R5, R6, R29, 0x1 ;  /* 0x0000001d06057211 */ /* 0x008fca00078e08ff */
[----:B------:R-:W-:-:S04]  /*0100*/  IMAD R7, R3, R0, R5 ;  /* 0x0000000003077224 */ /* 0x000fc800078e0205 */
[----:B-1----:R-:W-:-:S05]  /*0110*/  IMAD.WIDE.U32 R12, R7, 0x4, R12 ;  /* 0x00000004070c7825 */ /* 0x002fca00078e000c */
[----:B--2---:R0:W5:Y:S01]  /*0120*/  LDG.E R21, desc[UR4][R12.64] ;  /* 0x000000040c157981 */ /* 0x004162000c1e1900 */
[----:B------:R-:W-:Y:S05]  /*0130*/  @!P1 BRA `(.L_x_4) ;  /* 0x0000000400589947 */ /* 0x000fea0003800000 */
[----:B------:R-:W-:Y:S01]  /*0140*/  IADD3 R26, PT, PT, R29, R0, RZ ;  /* 0x000000001d1a7210 */ /* 0x000fe20007ffe0ff */
[C-C-:B------:R-:W-:Y:S01]  /*0150*/  IMAD R10, R0.reuse, 0x3, R29.reuse ;  /* 0x00000003000a7824 */ /* 0x140fe200078e021d */
[C---:B------:R-:W-:Y:S01]  /*0160*/  LEA R9, R0.reuse, R29, 0x2 ;  /* 0x0000001d00097211 */ /* 0x040fe200078e10ff */
[C-C-:B------:R-:W-:Y:S01]  /*0170*/  IMAD R11, R0.reuse, 0x5, R29.reuse ;  /* 0x00000005000b7824 */ /* 0x140fe200078e021d */
[C---:B------:R-:W-:Y:S01]  /*0180*/  LOP3.LUT R4, R0.reuse, 0x7ffffff8, RZ, 0xc0, !PT ;  /* 0x7ffffff800047812 */ /* 0x040fe200078ec0ff */
[--C-:B------:R-:W-:Y:S01]  /*0190*/  IMAD R27, R0, 0x6, R29.reuse ;  /* 0x00000006001b7824 */ /* 0x100fe200078e021d */
[----:B------:R-:W-:Y:S01]  /*01a0*/  LEA R26, R6, R26, 0x1 ;  /* 0x0000001a061a7211 */ /* 0x000fe200078e08ff */
[----:B------:R-:W-:Y:S01]  /*01b0*/  IMAD R29, R0, 0x7, R29 ;  /* 0x00000007001d7824 */ /* 0x000fe200078e021d */
[C---:B------:R-:W-:Y:S01]  /*01c0*/  LEA R10, R6.reuse, R10, 0x1 ;  /* 0x0000000a060a7211 */ /* 0x040fe200078e08ff */
[----:B------:R-:W-:Y:S01]  /*01d0*/  IMAD R28, R3, R0, 0x3 ;  /* 0x00000003031c7424 */ /* 0x000fe200078e0200 */
[----:B------:R-:W-:-:S02]  /*01e0*/  LEA R9, R6, R9, 0x1 ;  /* 0x0000000906097211 */ /* 0x000fc400078e08ff */
[C---:B------:R-:W-:Y:S02]  /*01f0*/  LEA R11, R6.reuse, R11, 0x1 ;  /* 0x0000000b060b7211 */ /* 0x040fe400078e08ff */
[C---:B------:R-:W-:Y:S02]  /*0200*/  LEA R27, R6.reuse, R27, 0x1 ;  /* 0x0000001b061b7211 */ /* 0x040fe400078e08ff */
[----:B------:R-:W-:Y:S02]  /*0210*/  LEA R29, R6, R29, 0x1 ;  /* 0x0000001d061d7211 */ /* 0x000fe400078e08ff */
[-C--:B------:R-:W-:Y:S02]  /*0220*/  LEA R7, R0, R5.reuse, 0x1 ;  /* 0x0000000500077211 */ /* 0x080fe400078e08ff */
[----:B------:R-:W-:Y:S02]  /*0230*/  MOV R8, R5 ;  /* 0x0000000500087202 */ /* 0x000fe40000000f00 */
[----:B------:R-:W-:-:S07]  /*0240*/  IADD3 R6, PT, PT, -R4, RZ, RZ ;  /* 0x000000ff04067210 */ /* 0x000fce0007ffe1ff */
.L_x_5:
[----:B-1----:R-:W1:Y:S01]  /*0250*/  LDC.64 R16, c[0x0][0x380] ;  /* 0x0000e000ff107b82 */ /* 0x002e620000000a00 */
[----:B------:R-:W-:-:S07]  /*0260*/  IADD3 R25, PT, PT, R28, -0x3, RZ ;  /* 0xfffffffd1c197810 */ /* 0x000fce0007ffe0ff */
[----:B------:R-:W2:Y:S01]  /*0270*/  LDC.64 R14, c[0x0][0x388] ;  /* 0x0000e200ff0e7b82 */ /* 0x000ea20000000a00 */
[----:B-1----:R-:W-:-:S06]  /*0280*/  IMAD.WIDE.U32 R24, R25, 0x4, R16 ;  /* 0x0000000419187825 */ /* 0x002fcc00078e0010 */
[----:B------:R-:W3:Y:S01]  /*0290*/  LDG.E R24, desc[UR4][R24.64] ;  /* 0x0000000418187981 */ /* 0x000ee2000c1e1900 */
[----:B--2---:R-:W-:-:S06]  /*02a0*/  IMAD.WIDE.U32 R18, R8, 0x4, R14 ;  /* 0x0000000408127825 */ /* 0x004fcc00078e000e */
[----:B------:R-:W3:Y:S01]  /*02b0*/  LDG.E R19, desc[UR4][R18.64] ;  /* 0x0000000412137981 */ /* 0x000ee2000c1e1900 */
[----:B------:R-:W-:Y:S01]  /*02c0*/  IADD3 R23, PT, PT, R28, -0x2, RZ ;  /* 0xfffffffe1c177810 */ /* 0x000fe20007ffe0ff */
[----:B---3-5:R-:W-:-:S04]  /*02d0*/  FFMA R19, R24, R19, R21 ;  /* 0x0000001318137223 */ /* 0x028fc80000000015 */
[----:B------:R-:W-:-:S04]  /*02e0*/  IMAD.WIDE.U32 R20, R23, 0x4, R16 ;  /* 0x0000000417147825 */ /* 0x000fc800078e0010 */
[----:B------:R-:W-:Y:S01]  /*02f0*/  IMAD.WIDE.U32 R22, R26, 0x4, R14 ;  /* 0x000000041a167825 */ /* 0x000fe200078e000e */
[----:B------:R1:W-:Y:S04]  /*0300*/  STG.E desc[UR4][R12.64], R19 ;  /* 0x000000130c007986 */ /* 0x0003e8000c101904 */
[----:B------:R-:W2:Y:S04]  /*0310*/  LDG.E R20, desc[UR4][R20.64] ;  /* 0x0000000414147981 */ /* 0x000ea8000c1e1900 */
[----:B------:R-:W2:Y:S01]  /*0320*/  LDG.E R22, desc[UR4][R22.64] ;  /* 0x0000000416167981 */ /* 0x000ea2000c1e1900 */
[----:B------:R-:W-:-:S05]  /*0330*/  IADD3 R25, PT, PT, R28, -0x1, RZ ;  /* 0xffffffff1c197810 */ /* 0x000fca0007ffe0ff */
[----:B------:R-:W-:-:S04]  /*0340*/  IMAD.WIDE.U32 R24, R25, 0x4, R16 ;  /* 0x0000000419187825 */ /* 0x000fc800078e0010 */
[----:B--2---:R-:W-:Y:S01]  /*0350*/  FFMA R23, R20, R22, R19 ;  /* 0x0000001614177223 */ /* 0x004fe20000000013 */
[----:B-1----:R-:W-:-:S04]  /*0360*/  IMAD.WIDE.U32 R18, R7, 0x4, R14 ;  /* 0x0000000407127825 */ /* 0x002fc800078e000e */
[----:B------:R1:W-:Y:S04]  /*0370*/  STG.E desc[UR4][R12.64], R23 ;  /* 0x000000170c007986 */ /* 0x0003e8000c101904 */
[----:B------:R-:W2:Y:S04]  /*0380*/  LDG.E R24, desc[UR4][R24.64] ;  /* 0x0000000418187981 */ /* 0x000ea8000c1e1900 */
[----:B------:R-:W2:Y:S01]  /*0390*/  LDG.E R18, desc[UR4][R18.64] ;  /* 0x0000000412127981 */ /* 0x000ea2000c1e1900 */
[----:B------:R-:W-:-:S04]  /*03a0*/  IMAD.WIDE.U32 R20, R10, 0x4, R14 ;  /* 0x000000040a147825 */ /* 0x000fc800078e000e */
[----:B--2---:R-:W-:Y:S01]  /*03b0*/  FFMA R25, R24, R18, R23 ;  /* 0x0000001218197223 */ /* 0x004fe20000000017 */
[----:B------:R-:W-:-:S04]  /*03c0*/  IMAD.WIDE.U32 R18, R28, 0x4, R16 ;  /* 0x000000041c127825 */ /* 0x000fc800078e0010 */
[----:B------:R2:W-:Y:S04]  /*03d0*/  STG.E desc[UR4][R12.64], R25 ;  /* 0x000000190c007986 */ /* 0x0005e8000c101904 */
[----:B------:R-:W3:Y:S04]  /*03e0*/  LDG.E R22, desc[UR4][R18.64] ;  /* 0x0000000412167981 */ /* 0x000ee8000c1e1900 */
[----:B------:R-:W3:Y:S01]  /*03f0*/  LDG.E R21, desc[UR4][R20.64] ;  /* 0x0000000414157981 */ /* 0x000ee2000c1e1900 */
[----:B-1----:R-:W-:Y:S01]  /*0400*/  IADD3 R23, PT, PT, R28, 0x1, RZ ;  /* 0x000000011c177810 */ /* 0x002fe20007ffe0ff */
[----:B---3--:R-:W-:-:S04]  /*0410*/  FFMA R21, R22, R21, R25 ;  /* 0x0000001516157223 */ /* 0x008fc80000000019 */
[----:B------:R-:W-:-:S04]  /*0420*/  IMAD.WIDE.U32 R22, R23, 0x4, R16 ;  /* 0x0000000417167825 */ /* 0x000fc800078e0010 */
[----:B--2---:R-:W-:Y:S01]  /*0430*/  IMAD.WIDE.U32 R24, R9, 0x4, R14 ;  /* 0x0000000409187825 */ /* 0x004fe200078e000e */
[----:B------:R1:W-:Y:S04]  /*0440*/  STG.E desc[UR4][R12.64], R21 ;  /* 0x000000150c007986 */ /* 0x0003e8000c101904 */
[----:B------:R-:W2:Y:S04]  /*0450*/  LDG.E R22, desc[UR4][R22.64] ;  /* 0x0000000416167981 */ /* 0x000ea8000c1e1900 */
[----:B------:R-:W2:Y:S01]  /*0460*/  LDG.E R24, desc[UR4][R24.64] ;  /* 0x0000000418187981 */ /* 0x000ea2000c1e1900 */
[----:B------:R-:W-:-:S05]  /*0470*/  IADD3 R19, PT, PT, R28, 0x2, RZ ;  /* 0x000000021c137810 */ /* 0x000fca0007ffe0ff */
[----:B------:R-:W-:-:S04]  /*0480*/  IMAD.WIDE.U32 R18, R19, 0x4, R16 ;  /* 0x0000000413127825 */ /* 0x000fc800078e0010 */
[----:B--2---:R-:W-:Y:S01]  /*0490*/  FFMA R23, R22, R24, R21 ;  /* 0x0000001816177223 */ /* 0x004fe20000000015 */
[----:B-1----:R-:W-:-:S04]  /*04a0*/  IMAD.WIDE.U32 R20, R11, 0x4, R14 ;  /* 0x000000040b147825 */ /* 0x002fc800078e000e */
[----:B------:R1:W-:Y:S04]  /*04b0*/  STG.E desc[UR4][R12.64], R23 ;  /* 0x000000170c007986 */ /* 0x0003e8000c101904 */
[----:B------:R-:W2:Y:S04]  /*04c0*/  LDG.E R18, desc[UR4][R18.64] ;  /* 0x0000000412127981 */ /* 0x000ea8000c1e1900 */
[----:B------:R-:W2:Y:S01]  /*04d0*/  LDG.E R20, desc[UR4][R20.64] ;  /* 0x0000000414147981 */ /* 0x000ea2000c1e1900 */
[----:B------:R-:W-:Y:S01]  /*04e0*/  IADD3 R25, PT, PT, R28, 0x3, RZ ;  /* 0x000000031c197810 */ /* 0x000fe20007ffe0ff */
[----:B--2---:R-:W-:-:S04]  /*04f0*/  FFMA R19, R18, R20, R23 ;  /* 0x0000001412137223 */ /* 0x004fc80000000017 */
[----:B-1----:R-:W-:-:S04]  /*0500*/  IMAD.WIDE.U32 R22, R25, 0x4, R16 ;  /* 0x0000000419167825 */ /* 0x002fc800078e0010 */
[--C-:B------:R-:W-:Y:S01]  /*0510*/  IMAD.WIDE.U32 R24, R27, 0x4, R14.reuse ;  /* 0x000000041b187825 */ /* 0x100fe200078e000e */
[----:B------:R1:W-:Y:S04]  /*0520*/  STG.E desc[UR4][R12.64], R19 ;  /* 0x000000130c007986 */ /* 0x0003e8000c101904 */
[----:B------:R-:W2:Y:S04]  /*0530*/  LDG.E R22, desc[UR4][R22.64] ;  /* 0x0000000416167981 */ /* 0x000ea8000c1e1900 */
[----:B------:R-:W2:Y:S01]  /*0540*/  LDG.E R24, desc[UR4][R24.64] ;  /* 0x0000000418187981 */ /* 0x000ea2000c1e1900 */
[----:B------:R-:W-:Y:S01]  /*0550*/  IADD3 R21, PT, PT, R28, 0x4, RZ ;  /* 0x000000041c157810 */ /* 0x000fe20007ffe0ff */
[----:B------:R-:W-:-:S04]  /*0560*/  IMAD.WIDE.U32 R14, R29, 0x4, R14 ;  /* 0x000000041d0e7825 */ /* 0x000fc800078e000e */
[----:B------:R-:W-:-:S04]  /*0570*/  IMAD.WIDE.U32 R16, R21, 0x4, R16 ;  /* 0x0000000415107825 */ /* 0x000fc800078e0010 */
[----:B--2---:R-:W-:-:S05]  /*0580*/  FFMA R23, R22, R24, R19 ;  /* 0x0000001816177223 */ /* 0x004fca0000000013 */
[----:B------:R1:W-:Y:S04]  /*0590*/  STG.E desc[UR4][R12.64], R23 ;  /* 0x000000170c007986 */ /* 0x0003e8000c101904 */
[----:B------:R-:W2:Y:S04]  /*05a0*/  LDG.E R16, desc[UR4][R16.64] ;  /* 0x0000000410107981 */ /* 0x000ea8000c1e1900 */
[----:B------:R-:W2:Y:S01]  /*05b0*/  LDG.E R14, desc[UR4][R14.64] ;  /* 0x000000040e0e7981 */ /* 0x000ea2000c1e1900 */
[----:B------:R-:W-:-:S04]  /*05c0*/  IADD3 R6, PT, PT, R6, 0x8, RZ ;  /* 0x0000000806067810 */ /* 0x000fc80007ffe0ff */
[----:B------:R-:W-:Y:S02]  /*05d0*/  ISETP.NE.AND P1, PT, R6, RZ, PT ;  /* 0x000000ff0600720c */ /* 0x000fe40003f25270 */
[----:B------:R-:W-:Y:S02]  /*05e0*/  IADD3 R28, PT, PT, R28, 0x8, RZ ;  /* 0x000000081c1c7810 */ /* 0x000fe40007ffe0ff */
[C---:B------:R-:W-:Y:S02]  /*05f0*/  LEA R26, R0.reuse, R26, 0x3 ;  /* 0x0000001a001a7211 */ /* 0x040fe400078e18ff */
[C---:B------:R-:W-:Y:S02]  /*0600*/  LEA R7, R0.reuse, R7, 0x3 ;  /* 0x0000000700077211 */ /* 0x040fe400078e18ff */
[C---:B------:R-:W-:Y:S02]  /*0610*/  LEA R10, R0.reuse, R10, 0x3 ;  /* 0x0000000a000a7211 */ /* 0x040fe400078e18ff */
[----:B------:R-:W-:-:S02]  /*0620*/  LEA R9, R0, R9, 0x3 ;  /* 0x0000000900097211 */ /* 0x000fc400078e18ff */
[C---:B------:R-:W-:Y:S02]  /*0630*/  LEA R11, R0.reuse, R11, 0x3 ;  /* 0x0000000b000b7211 */ /* 0x040fe400078e18ff */
[C---:B------:R-:W-:Y:S02]  /*0640*/  LEA R27, R0.reuse, R27, 0x3 ;  /* 0x0000001b001b7211 */ /* 0x040fe400078e18ff */
[C---:B------:R-:W-:Y:S02]  /*0650*/  LEA R29, R0.reuse, R29, 0x3 ;  /* 0x0000001d001d7211 */ /* 0x040fe400078e18ff */
[----:B------:R-:W-:Y:S01]  /*0660*/  LEA R8, R0, R8, 0x3 ;  /* 0x0000000800087211 */ /* 0x000fe200078e18ff */
[----:B--2---:R-:W-:-:S05]  /*0670*/  FFMA R21, R16, R14, R23 ;  /* 0x0000000e10157223 */ /* 0x004fca0000000017 */
[----:B------:R1:W-:Y:S01]  /*0680*/  STG.E desc[UR4][R12.64], R21 ;  /* 0x000000150c007986 */ /* 0x0003e2000c101904 */
[----:B------:R-:W-:Y:S05]  /*0690*/  @P1 BRA `(.L_x_5) ;  /* 0xfffffff800ec1947 */ /* 0x000fea000383ffff */
.L_x_4:
[----:B------:R-:W-:Y:S05]  /*06a0*/  @!P0 EXIT ;  /* 0x000000000000894d */ /* 0x000fea0003800000 */
[----:B------:R-:W-:Y:S02]  /*06b0*/  ISETP.GE.U32.AND P0, PT, R2, 0x4, PT ;  /* 0x000000040200780c */ /* 0x000fe40003f06070 */
[----:B------:R-:W-:-:S04]  /*06c0*/  LOP3.LUT R10, R0, 0x3, RZ, 0xc0, !PT ;  /* 0x00000003000a7812 */ /* 0x000fc800078ec0ff */
[----:B------:R-:W-:-:S07]  /*06d0*/  ISETP.NE.AND P1, PT, R10, RZ, PT ;  /* 0x000000ff0a00720c */ /* 0x000fce0003f25270 */
[----:B------:R-:W-:Y:S06]  /*06e0*/  @!P0 BRA `(.L_x_6) ;  /* 0x00000000008c8947 */ /* 0x000fec0003800000 */
[----:B------:R-:W2:Y:S01]  /*06f0*/  LDC.64 R8, c[0x0][0x380] ;  /* 0x0000e000ff087b82 */ /* 0x000ea20000000a00 */
[-C--:B------:R-:W-:Y:S02]  /*0700*/  IMAD R11, R3, R0.reuse, R4 ;  /* 0x00000000030b7224 */ /* 0x080fe400078e0204 */
[----:B-1----:R-:W-:-:S05]  /*0710*/  IMAD R19, R4, R0, R5 ;  /* 0x0000000004137224 */ /* 0x002fca00078e0205 */
[----:B------:R-:W1:Y:S01]  /*0720*/  LDC.64 R6, c[0x0][0x388] ;  /* 0x0000e200ff067b82 */ /* 0x000e620000000a00 */
[----:B--2---:R-:W-:-:S06]  /*0730*/  IMAD.WIDE.U32 R14, R11, 0x4, R8 ;  /* 0x000000040b0e7825 */ /* 0x004fcc00078e0008 */
[----:B------:R-:W2:Y:S01]  /*0740*/  LDG.E R14, desc[UR4][R14.64] ;  /* 0x000000040e0e7981 */ /* 0x000ea2000c1e1900 */
[----:B-1----:R-:W-:-:S06]  /*0750*/  IMAD.WIDE.U32 R16, R19, 0x4, R6 ;  /* 0x0000000413107825 */ /* 0x002fcc00078e0006 */
[----:B------:R-:W2:Y:S01]  /*0760*/  LDG.E R16, desc[UR4][R16.64] ;  /* 0x0000000410107981 */ /* 0x000ea2000c1e1900 */
[----:B------:R-:W-:Y:S02]  /*0770*/  IADD3 R25, PT, PT, R11, 0x1, RZ ;  /* 0x000000010b197810 */ /* 0x000fe40007ffe0ff */
[----:B------:R-:W-:-:S03]  /*0780*/  IADD3 R27, PT, PT, R19, R0, RZ ;  /* 0x00000000131b7210 */ /* 0x000fc60007ffe0ff */
[----:B------:R-:W-:-:S04]  /*0790*/  IMAD.WIDE.U32 R18, R25, 0x4, R8 ;  /* 0x0000000419127825 */ /* 0x000fc800078e0008 */
[----:B--2--5:R-:W-:Y:S01]  /*07a0*/  FFMA R23, R14, R16, R21 ;  /* 0x000000100e177223 */ /* 0x024fe20000000015 */
[----:B------:R-:W-:-:S04]  /*07b0*/  IMAD.WIDE.U32 R20, R27, 0x4, R6 ;  /* 0x000000041b147825 */ /* 0x000fc800078e0006 */
[----:B------:R1:W-:Y:S04]  /*07c0*/  STG.E desc[UR4][R12.64], R23 ;  /* 0x000000170c007986 */ /* 0x0003e8000c101904 */
[----:B------:R-:W2:Y:S04]  /*07d0*/  LDG.E R18, desc[UR4][R18.64] ;  /* 0x0000000412127981 */ /* 0x000ea8000c1e1900 */
[----:B------:R-:W2:Y:S01]  /*07e0*/  LDG.E R20, desc[UR4][R20.64] ;  /* 0x0000000414147981 */ /* 0x000ea2000c1e1900 */
[----:B------:R-:W-:Y:S02]  /*07f0*/  IADD3 R29, PT, PT, R11, 0x2, RZ ;  /* 0x000000020b1d7810 */ /* 0x000fe40007ffe0ff */
[----:B------:R-:W-:-:S03]  /*0800*/  IADD3 R27, PT, PT, R27, R0, RZ ;  /* 0x000000001b1b7210 */ /* 0x000fc60007ffe0ff */
[----:B------:R-:W-:-:S04]  /*0810*/  IMAD.WIDE.U32 R14, R29, 0x4, R8 ;  /* 0x000000041d0e7825 */ /* 0x000fc800078e0008 */
[----:B------:R-:W-:-:S04]  /*0820*/  IMAD.WIDE.U32 R16, R27, 0x4, R6 ;  /* 0x000000041b107825 */ /* 0x000fc800078e0006 */
[----:B--2---:R-:W-:-:S05]  /*0830*/  FFMA R25, R18, R20, R23 ;  /* 0x0000001412197223 */ /* 0x004fca0000000017 */
[----:B------:R2:W-:Y:S04]  /*0840*/  STG.E desc[UR4][R12.64], R25 ;  /* 0x000000190c007986 */ /* 0x0005e8000c101904 */
[----:B------:R-:W3:Y:S04]  /*0850*/  LDG.E R14, desc[UR4][R14.64] ;  /* 0x000000040e0e7981 */ /* 0x000ee8000c1e1900 */
[----:B------:R-:W3:Y:S01]  /*0860*/  LDG.E R16, desc[UR4][R16.64] ;  /* 0x0000000410107981 */ /* 0x000ee2000c1e1900 */
[----:B-1----:R-:W-:Y:S02]  /*0870*/  IADD3 R23, PT, PT, R11, 0x3, RZ ;  /* 0x000000030b177810 */ /* 0x002fe40007ffe0ff */
[----:B------:R-:W-:-:S03]  /*0880*/  IADD3 R27, PT, PT, R27, R0, RZ ;  /* 0x000000001b1b7210 */ /* 0x000fc60007ffe0ff */
[----:B------:R-:W-:-:S04]  /*0890*/  IMAD.WIDE.U32 R8, R23, 0x4, R8 ;  /* 0x0000000417087825 */ /* 0x000fc800078e0008 */
[----:B------:R-:W-:-:S04]  /*08a0*/  IMAD.WIDE.U32 R6, R27, 0x4, R6 ;  /* 0x000000041b067825 */ /* 0x000fc800078e0006 */
[----:B---3--:R-:W-:-:S05]  /*08b0*/  FFMA R11, R14, R16, R25 ;  /* 0x000000100e0b7223 */ /* 0x008fca0000000019 */
[----:B------:R2:W-:Y:S04]  /*08c0*/  STG.E desc[UR4][R12.64], R11 ;  /* 0x0000000b0c007986 */ /* 0x0005e8000c101904 */
[----:B------:R-:W3:Y:S04]  /*08d0*/  LDG.E R8, desc[UR4][R8.64] ;  /* 0x0000000408087981 */ /* 0x000ee8000c1e1900 */
[----:B------:R-:W3:Y:S01]  /*08e0*/  LDG.E R6, desc[UR4][R6.64] ;  /* 0x0000000406067981 */ /* 0x000ee2000c1e1900 */
[----:B------:R-:W-:Y:S01]  /*08f0*/  IADD3 R4, PT, PT, R4, 0x4, RZ ;  /* 0x0000000404047810 */ /* 0x000fe20007ffe0ff */
[----:B---3--:R-:W-:-:S05]  /*0900*/  FFMA R21, R8, R6, R11 ;  /* 0x0000000608157223 */ /* 0x008fca000000000b */
[----:B------:R2:W-:Y:S02]  /*0910*/  STG.E desc[UR4][R12.64], R21 ;  /* 0x000000150c007986 */ /* 0x0005e4000c101904 */
.L_x_6:
[----:B------:R-:W-:Y:S05]  /*0920*/  @!P1 EXIT ;  /* 0x000000000000994d */ /* 0x000fea0003800000 */
[----:B------:R-:W-:Y:S02]  /*0930*/  ISETP.NE.AND P0, PT, R10, 0x1, PT ;  /* 0x000000010a00780c */ /* 0x000fe40003f05270 */
[----:B------:R-:W-:-:S04]  /*0940*/  LOP3.LUT R2, R0, 0x1, RZ, 0xc0, !PT ;  /* 0x0000000100027812 */ /* 0x000fc800078ec0ff */
[----:B------:R-:W-:-:S07]  /*0950*/  ISETP.NE.U32.AND P1, PT, R2, 0x1, PT ;  /* 0x000000010200780c */ /* 0x000fce0003f25070 */
        /* <DEDUP_REMOVED lines=12> */
[----:B------:R-:W-:-:S04]  /*0a20*/  IMAD.WIDE.U32 R6, R19, 0x4, R6 ;  /* 0x0000000413067825 */ /* 0x000fc800078e0006 */
[----:B--2--5:R-:W-:-:S05]  /*0a30*/  FFMA R17, R10, R14, R21 ;  /* 0x0000000e0a117223 */ /* 0x024fca0000000015 */
[----:B------:R3:W-:Y:S04]  /*0a40*/  STG.E desc[UR4][R12.64], R17 ;  /* 0x000000110c007986 */ /* 0x0007e8000c101904 */
[----:B------:R-:W2:Y:S04]  /*0a50*/  LDG.E R8, desc[UR4][R8.64] ;  /* 0x0000000408087981 */ /* 0x000ea8000c1e1900 */
[----:B------:R-:W2:Y:S01]  /*0a60*/  LDG.E R6, desc[UR4][R6.64] ;  /* 0x0000000406067981 */ /* 0x000ea2000c1e1900 */
[----:B------:R-:W-:Y:S01]  /*0a70*/  IADD3 R4, PT, PT, R4, 0x2, RZ ;  /* 0x0000000204047810 */ /* 0x000fe20007ffe0ff */
[----:B--2---:R-:W-:-:S05]  /*0a80*/  FFMA R21, R8, R6, R17 ;  /* 0x0000000608157223 */ /* 0x004fca0000000011 */
[----:B------:R3:W-:Y:S02]  /*0a90*/  STG.E desc[UR4][R12.64], R21 ;  /* 0x000000150c007986 */ /* 0x0007e4000c101904 */
.L_x_7:
[----:B------:R-:W-:Y:S05]  /*0aa0*/  @P1 EXIT ;  /* 0x000000000000194d */ /* 0x000fea0003800000 */
[----:B------:R-:W4:Y:S01]  /*0ab0*/  LDC.64 R6, c[0x0][0x380] ;  /* 0x0000e000ff067b82 */ /* 0x000f220000000a00 */
[-C--:B------:R-:W-:Y:S02]  /*0ac0*/  IMAD R3, R3, R0.reuse, R4 ;  /* 0x0000000003037224 */ /* 0x080fe400078e0204 */
[----:B------:R-:W-:-:S05]  /*0ad0*/  IMAD R5, R4, R0, R5 ;  /* 0x0000000004057224 */ /* 0x000fca00078e0205 */
[----:B------:R-:W0:Y:S01]  /*0ae0*/  LDC.64 R8, c[0x0][0x388] ;  /* 0x0000e200ff087b82 */ /* 0x000e220000000a00 */
[----:B----4-:R-:W-:-:S06]  /*0af0*/  IMAD.WIDE.U32 R2, R3, 0x4, R6 ;  /* 0x0000000403027825 */ /* 0x010fcc00078e0006 */
[----:B------:R-:W1:Y:S01]  /*0b00*/  LDG.E R2, desc[UR4][R2.64] ;  /* 0x0000000402027981 */ /* 0x000e62000c1e1900 */
[----:B0-----:R-:W-:-:S06]  /*0b10*/  IMAD.WIDE.U32 R4, R5, 0x4, R8 ;  /* 0x0000000405047825 */ /* 0x001fcc00078e0008 */
[----:B------:R-:W1:Y:S02]  /*0b20*/  LDG.E R4, desc[UR4][R4.64] ;  /* 0x0000000404047981 */ /* 0x000e64000c1e1900 */
[----:B-123-5:R-:W-:-:S05]  /*0b30*/  FFMA R21, R2, R4, R21 ;  /* 0x0000000402157223 */ /* 0x02efca0000000015 */
[----:B------:R-:W-:Y:S01]  /*0b40*/  STG.E desc[UR4][R12.64], R21 ;  /* 0x000000150c007986 */ /* 0x000fe2000c101904 */
[----:B------:R-:W-:Y:S05]  /*0b50*/  EXIT ;  /* 0x000000000000794d */ /* 0x000fea0003800000 */
.L_x_8:
        /* <DEDUP_REMOVED lines=10> */
.L_x_10:


//--------------------- .nv.shared._Z11MatrixMulShPfS_S_i --------------------------
	.section	.nv.shared._Z11MatrixMulShPfS_S_i,"aw",@nobits
	.sectionflags	@""
	.align	4
.nv.shared._Z11MatrixMulShPfS_S_i:
	.zero		1056


//--------------------- .nv.shared.reserved.0     --------------------------
	.section	.nv.shared.reserved.0,"aw",@nobits
	.weak		__nv_reservedSMEM_offset_0_alias
	.size		__nv_reservedSMEM_offset_0_alias, 0, 64
	.other		__nv_reservedSMEM_offset_0_alias,@"STO_CUDA_RESERVED_SHARED STV_DEFAULT"
__nv_reservedSMEM_offset_0_alias:
	.zero		0
	.zero		64


//--------------------- .nv.constant0._Z11MatrixMulShPfS_S_i --------------------------
	.section	.nv.constant0._Z11MatrixMulShPfS_S_i,"a",@progbits
	.sectionflags	@""
	.align	4
.nv.constant0._Z11MatrixMulShPfS_S_i:
	.zero		924


//--------------------- .nv.constant0._Z9MatrixMulPfS_S_i --------------------------
	.section	.nv.constant0._Z9MatrixMulPfS_S_i,"a",@progbits
	.sectionflags	@""
	.align	4
.nv.constant0._Z9MatrixMulPfS_S_i:
	.zero		924


//--------------------- SYMBOLS --------------------------

	.type		.nv.reservedSmem.offset0,@object
	.size		.nv.reservedSmem.offset0,0x4
	.type		.nv.reservedSmem.cap,@object
	.size		.nv.reservedSmem.cap,0x4
